	.target	sm_90a

	.elftype	@"ET_EXEC"


//--------------------- .note.nv.tkinfo           --------------------------
	.section	.note.nv.tkinfo,"",@"SHT_NOTE"
	.sectionflags	@"SHF_NOTE_NV_TKINFO"
	.tkinfo
        /*0018*/ 	.word	0x00000002
        /*0030*/ 	.string	""
        /*0030*/ 	.string	"ptxas"
        /*0030*/ 	.string	"Cuda compilation tools, release 13.0, V13.0.88"
        /*0030*/ 	.string	"Build cuda_13.0.r13.0/compiler.36424714_0"
        /*0030*/ 	.string	"-arch sm_90a -m 64 "



//--------------------- .note.nv.cuinfo           --------------------------
	.section	.note.nv.cuinfo,"",@"SHT_NOTE"
	.sectionflags	@"SHF_NOTE_NV_CUINFO"
        /*0018*/ 	.short	0x0002
        /*001a*/ 	.short	0x005a
        /*001c*/ 	.short	0x0082
	.zero		2


//--------------------- .nv.info                  --------------------------
	.section	.nv.info,"",@"SHT_CUDA_INFO"
	.align	4


	//----- nvinfo : EIATTR_REGCOUNT
	.align		4
        /*0000*/ 	.byte	0x04, 0x2f
        /*0002*/ 	.short	(.L_15 - .L_14)
	.align		4
.L_14:
        /*0004*/ 	.word	index@(_ZN7cutlass13device_kernelINS_4gemm6kernel13GemmUniversalIN4cute5tupleIJiiiiEEENS1_10collective13CollectiveMmaINS1_34MainloopSm90TmaGmmaWarpSpecializedILi5ENS5_IJNS4_1CILi1EEESB_SB_EEENS1_35KernelTmaWarpSpecializedCooperativeEEENS5_IJNSA_ILi128EEESF_SF_EEENS_10bfloat16_tENS5_IJlSB_lEEESH_SI_NS4_8TiledMMAINS4_8MMA_AtomIJNS4_4SM904GMMA28MMA_64x128x16_F32BF16BF16_SSILNSM_5MajorE0ELSO_0ELNSM_7ScaleInE1ELSP_1EEEEEENS4_6LayoutINS5_IJNSA_ILi2EEESB_SB_EEENS5_IJSB_NSA_ILi0EEESV_EEEEENS5_IJNS4_10UnderscoreESY_SY_EEEEENS4_13SM90_TMA_LOADENS4_14ComposedLayoutINS4_7SwizzleILi3ELi4ELi3EEENS4_18smem_ptr_flag_bitsILi16EEENSS_INS5_IJNSA_ILi8EEENSA_ILi64EEEEEENS5_IJS18_SB_EEEEEEEvNS4_8identityES11_S1C_vS1D_EENS_8epilogue10collective6detail29Sm90TmaWarpSpecializedAdapterINS1G_15DefaultEpilogueISH_SI_SI_NS1F_6thread17LinearCombinationISH_Li1EffLNS1K_9ScaleType4KindE0ELNS_15FloatRoundStyleE2ESH_EENS1_15EpilogueDefaultEEEEEvvEEEEvNT_6ParamsE)
        /*0008*/ 	.word	0x000000a8


	//----- nvinfo : EIATTR_FRAME_SIZE
	.align		4
.L_15:
        /*000c*/ 	.byte	0x04, 0x11
        /*000e*/ 	.short	(.L_17 - .L_16)
	.align		4
.L_16:
        /*0010*/ 	.word	index@(_ZN7cutlass13device_kernelINS_4gemm6kernel13GemmUniversalIN4cute5tupleIJiiiiEEENS1_10collective13CollectiveMmaINS1_34MainloopSm90TmaGmmaWarpSpecializedILi5ENS5_IJNS4_1CILi1EEESB_SB_EEENS1_35KernelTmaWarpSpecializedCooperativeEEENS5_IJNSA_ILi128EEESF_SF_EEENS_10bfloat16_tENS5_IJlSB_lEEESH_SI_NS4_8TiledMMAINS4_8MMA_AtomIJNS4_4SM904GMMA28MMA_64x128x16_F32BF16BF16_SSILNSM_5MajorE0ELSO_0ELNSM_7ScaleInE1ELSP_1EEEEEENS4_6LayoutINS5_IJNSA_ILi2EEESB_SB_EEENS5_IJSB_NSA_ILi0EEESV_EEEEENS5_IJNS4_10UnderscoreESY_SY_EEEEENS4_13SM90_TMA_LOADENS4_14ComposedLayoutINS4_7SwizzleILi3ELi4ELi3EEENS4_18smem_ptr_flag_bitsILi16EEENSS_INS5_IJNSA_ILi8EEENSA_ILi64EEEEEENS5_IJS18_SB_EEEEEEEvNS4_8identityES11_S1C_vS1D_EENS_8epilogue10collective6detail29Sm90TmaWarpSpecializedAdapterINS1G_15DefaultEpilogueISH_SI_SI_NS1F_6thread17LinearCombinationISH_Li1EffLNS1K_9ScaleType4KindE0ELNS_15FloatRoundStyleE2ESH_EENS1_15EpilogueDefaultEEEEEvvEEEEvNT_6ParamsE)
        /*0014*/ 	.word	0x00000000


	//----- nvinfo : EIATTR_MIN_STACK_SIZE
	.align		4
.L_17:
        /*0018*/ 	.byte	0x04, 0x12
        /*001a*/ 	.short	(.L_19 - .L_18)
	.align		4
.L_18:
        /*001c*/ 	.word	index@(_ZN7cutlass13device_kernelINS_4gemm6kernel13GemmUniversalIN4cute5tupleIJiiiiEEENS1_10collective13CollectiveMmaINS1_34MainloopSm90TmaGmmaWarpSpecializedILi5ENS5_IJNS4_1CILi1EEESB_SB_EEENS1_35KernelTmaWarpSpecializedCooperativeEEENS5_IJNSA_ILi128EEESF_SF_EEENS_10bfloat16_tENS5_IJlSB_lEEESH_SI_NS4_8TiledMMAINS4_8MMA_AtomIJNS4_4SM904GMMA28MMA_64x128x16_F32BF16BF16_SSILNSM_5MajorE0ELSO_0ELNSM_7ScaleInE1ELSP_1EEEEEENS4_6LayoutINS5_IJNSA_ILi2EEESB_SB_EEENS5_IJSB_NSA_ILi0EEESV_EEEEENS5_IJNS4_10UnderscoreESY_SY_EEEEENS4_13SM90_TMA_LOADENS4_14ComposedLayoutINS4_7SwizzleILi3ELi4ELi3EEENS4_18smem_ptr_flag_bitsILi16EEENSS_INS5_IJNSA_ILi8EEENSA_ILi64EEEEEENS5_IJS18_SB_EEEEEEEvNS4_8identityES11_S1C_vS1D_EENS_8epilogue10collective6detail29Sm90TmaWarpSpecializedAdapterINS1G_15DefaultEpilogueISH_SI_SI_NS1F_6thread17LinearCombinationISH_Li1EffLNS1K_9ScaleType4KindE0ELNS_15FloatRoundStyleE2ESH_EENS1_15EpilogueDefaultEEEEEvvEEEEvNT_6ParamsE)
        /*0020*/ 	.word	0x00000000
.L_19:


//--------------------- .nv.compat                --------------------------
	.section	.nv.compat,"",@"SHT_CUDA_COMPAT_INFO"
	.align	4
        /*0000*/ 	.byte	0x02, 0x09, 0x01, 0x00, 0x02, 0x02, 0x04, 0x00, 0x02, 0x05, 0x05, 0x00, 0x03, 0x07, 0x01, 0x01
        /*0010*/ 	.byte	0x02, 0x03, 0x01, 0x00, 0x02, 0x06, 0x01, 0x00, 0x04, 0x0b, 0x08, 0x00, 0x00, 0x00, 0x00, 0x00
        /*0020*/ 	.byte	0x00, 0x00, 0x00, 0x00


//--------------------- .nv.info._ZN7cutlass13device_kernelINS_4gemm6kernel13GemmUniversalIN4cute5tupleIJiiiiEEENS1_10collective13CollectiveMmaINS1_34MainloopSm90TmaGmmaWarpSpecializedILi5ENS5_IJNS4_1CILi1EEESB_SB_EEENS1_35KernelTmaWarpSpecializedCooperativeEEENS5_IJNSA_ILi128EEESF_SF_EEENS_10bfloat16_tENS5_IJlSB_lEEESH_SI_NS4_8TiledMMAINS4_8MMA_AtomIJNS4_4SM904GMMA28MMA_64x128x16_F32BF16BF16_SSILNSM_5MajorE0ELSO_0ELNSM_7ScaleInE1ELSP_1EEEEEENS4_6LayoutINS5_IJNSA_ILi2EEESB_SB_EEENS5_IJSB_NSA_ILi0EEESV_EEEEENS5_IJNS4_10UnderscoreESY_SY_EEEEENS4_13SM90_TMA_LOADENS4_14ComposedLayoutINS4_7SwizzleILi3ELi4ELi3EEENS4_18smem_ptr_flag_bitsILi16EEENSS_INS5_IJNSA_ILi8EEENSA_ILi64EEEEEENS5_IJS18_SB_EEEEEEEvNS4_8identityES11_S1C_vS1D_EENS_8epilogue10collective6detail29Sm90TmaWarpSpecializedAdapterINS1G_15DefaultEpilogueISH_SI_SI_NS1F_6thread17LinearCombinationISH_Li1EffLNS1K_9ScaleType4KindE0ELNS_15FloatRoundStyleE2ESH_EENS1_15EpilogueDefaultEEEEEvvEEEEvNT_6ParamsE --------------------------
	.section	.nv.info._ZN7cutlass13device_kernelINS_4gemm6kernel13GemmUniversalIN4cute5tupleIJiiiiEEENS1_10collective13CollectiveMmaINS1_34MainloopSm90TmaGmmaWarpSpecializedILi5ENS5_IJNS4_1CILi1EEESB_SB_EEENS1_35KernelTmaWarpSpecializedCooperativeEEENS5_IJNSA_ILi128EEESF_SF_EEENS_10bfloat16_tENS5_IJlSB_lEEESH_SI_NS4_8TiledMMAINS4_8MMA_AtomIJNS4_4SM904GMMA28MMA_64x128x16_F32BF16BF16_SSILNSM_5MajorE0ELSO_0ELNSM_7ScaleInE1ELSP_1EEEEEENS4_6LayoutINS5_IJNSA_ILi2EEESB_SB_EEENS5_IJSB_NSA_ILi0EEESV_EEEEENS5_IJNS4_10UnderscoreESY_SY_EEEEENS4_13SM90_TMA_LOADENS4_14ComposedLayoutINS4_7SwizzleILi3ELi4ELi3EEENS4_18smem_ptr_flag_bitsILi16EEENSS_INS5_IJNSA_ILi8EEENSA_ILi64EEEEEENS5_IJS18_SB_EEEEEEEvNS4_8identityES11_S1C_vS1D_EENS_8epilogue10collective6detail29Sm90TmaWarpSpecializedAdapterINS1G_15DefaultEpilogueISH_SI_SI_NS1F_6thread17LinearCombinationISH_Li1EffLNS1K_9ScaleType4KindE0ELNS_15FloatRoundStyleE2ESH_EENS1_15EpilogueDefaultEEEEEvvEEEEvNT_6ParamsE,"",@"SHT_CUDA_INFO"
	.sectionflags	@""
	.align	4


	//----- nvinfo : EIATTR_CUDA_API_VERSION
	.align		4
        /*0000*/ 	.byte	0x04, 0x37
        /*0002*/ 	.short	(.L_21 - .L_20)
.L_20:
        /*0004*/ 	.word	0x00000082


	//----- nvinfo : EIATTR_KPARAM_INFO
	.align		4
.L_21:
        /*0008*/ 	.byte	0x04, 0x17
        /*000a*/ 	.short	(.L_23 - .L_22)
.L_22:
        /*000c*/ 	.word	0x00000000
        /*0010*/ 	.short	0x0000
        /*0012*/ 	.short	0x0070
        /*0014*/ 	.byte	0x00, 0xf0, 0x01, 0x10


	//----- nvinfo : EIATTR_SPARSE_MMA_MASK
	.align		4
.L_23:
        /*0018*/ 	.byte	0x03, 0x50
        /*001a*/ 	.short	0x0000


	//----- nvinfo : EIATTR_MAXREG_COUNT
	.align		4
        /*001c*/ 	.byte	0x03, 0x1b
        /*001e*/ 	.short	0x00a8


	//----- nvinfo : EIATTR_NUM_BARRIERS
	.align		4
        /*0020*/ 	.byte	0x02, 0x4c
        /*0022*/ 	.byte	0x01
	.zero		1


	//----- nvinfo : EIATTR_EXTERNS
	.align		4
        /*0024*/ 	.byte	0x04, 0x0f
        /*0026*/ 	.short	(.L_25 - .L_24)


	//   ....[0]....
	.align		4
.L_24:
        /*0028*/ 	.word	index@(__assertfail)


	//----- nvinfo : EIATTR_MERCURY_ISA_VERSION
	.align		4
.L_25:
        /*002c*/ 	.byte	0x03, 0x5f
        /*002e*/ 	.short	0x0101


	//----- nvinfo : EIATTR_INT_WARP_WIDE_INSTR_OFFSETS
	.align		4
        /*0030*/ 	.byte	0x04, 0x31
        /*0032*/ 	.short	(.L_27 - .L_26)


	//   ....[0]....
.L_26:
        /*0034*/ 	.word	0x00000410


	//   ....[1]....
        /*0038*/ 	.word	0x00000420


	//   ....[2]....
        /*003c*/ 	.word	0x000004e0


	//----- nvinfo : EIATTR_COOP_GROUP_MASK_REGIDS
	.align		4
.L_27:
        /*0040*/ 	.byte	0x04, 0x29
        /*0042*/ 	.short	(.L_29 - .L_28)


	//   ....[0]....
.L_28:
        /*0044*/ 	.word	0xffffffff


	//   ....[1]....
        /*0048*/ 	.word	0xffffffff


	//   ....[2]....
        /*004c*/ 	.word	0xffffffff


	//   ....[3]....
        /*0050*/ 	.word	0xffffffff


	//   ....[4]....
        /*0054*/ 	.word	0xffffffff


	//----- nvinfo : EIATTR_COOP_GROUP_INSTR_OFFSETS
	.align		4
.L_29:
        /*0058*/ 	.byte	0x04, 0x28
        /*005a*/ 	.short	(.L_31 - .L_30)


	//   ....[0]....
.L_30:
        /*005c*/ 	.word	0x00000060


	//   ....[1]....
        /*0060*/ 	.word	0x00000070


	//   ....[2]....
        /*0064*/ 	.word	0x00000130


	//   ....[3]....
        /*0068*/ 	.word	0x000002e0


	//   ....[4]....
        /*006c*/ 	.word	0x000011e0


	//----- nvinfo : EIATTR_REG_RECONFIG
	.align		4
.L_31:
        /*0070*/ 	.byte	0x01, 0x54
	.zero		2


	//----- nvinfo : EIATTR_SYSCALL_OFFSETS
	.align		4
        /*0074*/ 	.byte	0x04, 0x46
        /*0076*/ 	.short	(.L_33 - .L_32)


	//   ....[0]....
.L_32:
        /*0078*/ 	.word	0x000013d0


	//----- nvinfo : EIATTR_MBARRIER_INSTR_OFFSETS
	.align		4
.L_33:
        /*007c*/ 	.byte	0x04, 0x39
        /*007e*/ 	.short	(.L_35 - .L_34)


	//   ....[0]....
.L_34:
        /*0080*/ 	.word	0x00000230
        /*0084*/ 	.word	0x000000ff
        /*0088*/ 	.word	0x00000000
        /*008c*/ 	.short	0x0100
        /*008e*/ 	.byte	0x08
	.zero		1


	//   ....[1]....
        /*0090*/ 	.word	0x00000240
        /*0094*/ 	.word	0x000000ff
        /*0098*/ 	.word	0x00000028
        /*009c*/ 	.short	0x0100
        /*009e*/ 	.byte	0x08
	.zero		1


	//   ....[2]....
        /*00a0*/ 	.word	0x00000250
        /*00a4*/ 	.word	0x000000ff
        /*00a8*/ 	.word	0x00000008
        /*00ac*/ 	.short	0x0100
        /*00ae*/ 	.byte	0x08
	.zero		1


	//   ....[3]....
        /*00b0*/ 	.word	0x00000260
        /*00b4*/ 	.word	0x000000ff
        /*00b8*/ 	.word	0x00000030
        /*00bc*/ 	.short	0x0100
        /*00be*/ 	.byte	0x08
	.zero		1


	//   ....[4]....
        /*00c0*/ 	.word	0x00000270
        /*00c4*/ 	.word	0x000000ff
        /*00c8*/ 	.word	0x00000010
        /*00cc*/ 	.short	0x0100
        /*00ce*/ 	.byte	0x08
	.zero		1


	//   ....[5]....
        /*00d0*/ 	.word	0x00000280
        /*00d4*/ 	.word	0x000000ff
        /*00d8*/ 	.word	0x00000038
        /*00dc*/ 	.short	0x0100
        /*00de*/ 	.byte	0x08
	.zero		1


	//   ....[6]....
        /*00e0*/ 	.word	0x00000290
        /*00e4*/ 	.word	0x000000ff
        /*00e8*/ 	.word	0x00000018
        /*00ec*/ 	.short	0x0100
        /*00ee*/ 	.byte	0x08
	.zero		1


	//   ....[7]....
        /*00f0*/ 	.word	0x000002a0
        /*00f4*/ 	.word	0x000000ff
        /*00f8*/ 	.word	0x00000040
        /*00fc*/ 	.short	0x0100
        /*00fe*/ 	.byte	0x08
	.zero		1


	//   ....[8]....
        /*0100*/ 	.word	0x000002b0
        /*0104*/ 	.word	0x000000ff
        /*0108*/ 	.word	0x00000020
        /*010c*/ 	.short	0x0100
        /*010e*/ 	.byte	0x08
	.zero		1


	//   ....[9]....
        /*0110*/ 	.word	0x000002c0
        /*0114*/ 	.word	0x000000ff
        /*0118*/ 	.word	0x00000048
        /*011c*/ 	.short	0x0100
        /*011e*/ 	.byte	0x08
	.zero		1


	//   ....[10]....
        /*0120*/ 	.word	0x00000560
        /*0124*/ 	.word	0x000000ff
        /*0128*/ 	.word	0x00000060
        /*012c*/ 	.short	0x0100
        /*012e*/ 	.byte	0x08
	.zero		1


	//   ....[11]....
        /*0130*/ 	.word	0x000005e0
        /*0134*/ 	.word	0x000000ff
        /*0138*/ 	.word	0x00000068
        /*013c*/ 	.short	0x0100
        /*013e*/ 	.byte	0x08
	.zero		1


	//   ....[12]....
        /*0140*/ 	.word	0x00001450
        /*0144*/ 	.word	0x00000003
        /*0148*/ 	.word	0x00000000
        /*014c*/ 	.short	0x010a
        /*014e*/ 	.byte	0x3f
	.zero		1


	//   ....[13]....
        /*0150*/ 	.word	0x000014b0
        /*0154*/ 	.word	0x00000003
        /*0158*/ 	.word	0x00000000
        /*015c*/ 	.short	0x010a
        /*015e*/ 	.byte	0x3f
	.zero		1


	//   ....[14]....
        /*0160*/ 	.word	0x000019c0
        /*0164*/ 	.word	0x000000ff
        /*0168*/ 	.word	0x00000000
        /*016c*/ 	.short	0x010a
        /*016e*/ 	.byte	0x08
	.zero		1


	//   ....[15]....
        /*0170*/ 	.word	0x00001a00
        /*0174*/ 	.word	0x000000ff
        /*0178*/ 	.word	0x00000000
        /*017c*/ 	.short	0x010a
        /*017e*/ 	.byte	0x08
	.zero		1


	//   ....[16]....
        /*0180*/ 	.word	0x00001e20
        /*0184*/ 	.word	0x000000ff
        /*0188*/ 	.word	0x00000000
        /*018c*/ 	.short	0x0101
        /*018e*/ 	.byte	0x07
	.zero		1


	//   ....[17]....
        /*0190*/ 	.word	0x00002000
        /*0194*/ 	.word	0x000000ff
        /*0198*/ 	.word	0x00000000
        /*019c*/ 	.short	0x0101
        /*019e*/ 	.byte	0x06
	.zero		1


	//   ....[18]....
        /*01a0*/ 	.word	0x000071c0
        /*01a4*/ 	.word	0x0000000e
        /*01a8*/ 	.word	0x00000028
        /*01ac*/ 	.short	0x010a
        /*01ae*/ 	.byte	0x3f
	.zero		1


	//   ....[19]....
        /*01b0*/ 	.word	0x000075f0
        /*01b4*/ 	.word	0x00000006
        /*01b8*/ 	.word	0x00000068
        /*01bc*/ 	.short	0x0101
        /*01be*/ 	.byte	0x3f
	.zero		1


	//   ....[20]....
        /*01c0*/ 	.word	0x00007d10
        /*01c4*/ 	.word	0x00000007
        /*01c8*/ 	.word	0x00000000
        /*01cc*/ 	.short	0x010a
        /*01ce*/ 	.byte	0x3f
	.zero		1


	//   ....[21]....
        /*01d0*/ 	.word	0x00007d90
        /*01d4*/ 	.word	0x00000009
        /*01d8*/ 	.word	0x00000000
        /*01dc*/ 	.short	0x010a
        /*01de*/ 	.byte	0x3f
	.zero		1


	//   ....[22]....
        /*01e0*/ 	.word	0x00007e20
        /*01e4*/ 	.word	0x00000006
        /*01e8*/ 	.word	0x00000000
        /*01ec*/ 	.short	0x010a
        /*01ee*/ 	.byte	0x3f
	.zero		1


	//   ....[23]....
        /*01f0*/ 	.word	0x00007eb0
        /*01f4*/ 	.word	0x00000009
        /*01f8*/ 	.word	0x00000000
        /*01fc*/ 	.short	0x010a
        /*01fe*/ 	.byte	0x3f
	.zero		1


	//   ....[24]....
        /*0200*/ 	.word	0x00007f40
        /*0204*/ 	.word	0x00000003
        /*0208*/ 	.word	0x00000000
        /*020c*/ 	.short	0x010a
        /*020e*/ 	.byte	0x3f
	.zero		1


	//   ....[25]....
        /*0210*/ 	.word	0x00007fa0
        /*0214*/ 	.word	0x00000003
        /*0218*/ 	.word	0x00000000
        /*021c*/ 	.short	0x010a
        /*021e*/ 	.byte	0x3f
	.zero		1


	//   ....[26]....
        /*0220*/ 	.word	0x00008000
        /*0224*/ 	.word	0x00000004
        /*0228*/ 	.word	0x00000000
        /*022c*/ 	.short	0x010a
        /*022e*/ 	.byte	0x3f
	.zero		1


	//   ....[27]....
        /*0230*/ 	.word	0x000080d0
        /*0234*/ 	.word	0x0000000e
        /*0238*/ 	.word	0x00000028
        /*023c*/ 	.short	0x010a
        /*023e*/ 	.byte	0x3f
	.zero		1


	//   ....[28]....
        /*0240*/ 	.word	0x000081a0
        /*0244*/ 	.word	0x00000007
        /*0248*/ 	.word	0x00000000
        /*024c*/ 	.short	0x010a
        /*024e*/ 	.byte	0x3f
	.zero		1


	//   ....[29]....
        /*0250*/ 	.word	0x000081f0
        /*0254*/ 	.word	0x00000009
        /*0258*/ 	.word	0x00000000
        /*025c*/ 	.short	0x010a
        /*025e*/ 	.byte	0x3f
	.zero		1


	//   ....[30]....
        /*0260*/ 	.word	0x00008240
        /*0264*/ 	.word	0x00000006
        /*0268*/ 	.word	0x00000000
        /*026c*/ 	.short	0x010a
        /*026e*/ 	.byte	0x3f
	.zero		1


	//   ....[31]....
        /*0270*/ 	.word	0x00008290
        /*0274*/ 	.word	0x00000009
        /*0278*/ 	.word	0x00000000
        /*027c*/ 	.short	0x010a
        /*027e*/ 	.byte	0x3f
	.zero		1


	//----- nvinfo : EIATTR_NUM_MBARRIERS
	.align		4
.L_35:
        /*0280*/ 	.byte	0x03, 0x38
        /*0282*/ 	.short	0x000c


	//----- nvinfo : EIATTR_EXIT_INSTR_OFFSETS
	.align		4
        /*0284*/ 	.byte	0x04, 0x1c
        /*0286*/ 	.short	(.L_37 - .L_36)


	//   ....[0]....
.L_36:
        /*0288*/ 	.word	0x00000680


	//   ....[1]....
        /*028c*/ 	.word	0x00000f40


	//   ....[2]....
        /*0290*/ 	.word	0x000068a0


	//   ....[3]....
        /*0294*/ 	.word	0x00006ed0


	//   ....[4]....
        /*0298*/ 	.word	0x00007f90


	//----- nvinfo : EIATTR_MAX_THREADS
	.align		4
.L_37:
        /*029c*/ 	.byte	0x04, 0x05
        /*029e*/ 	.short	(.L_39 - .L_38)
.L_38:
        /*02a0*/ 	.word	0x00000180
        /*02a4*/ 	.word	0x00000001
        /*02a8*/ 	.word	0x00000001


	//----- nvinfo : EIATTR_CRS_STACK_SIZE
	.align		4
.L_39:
        /*02ac*/ 	.byte	0x04, 0x1e
        /*02ae*/ 	.short	(.L_41 - .L_40)
.L_40:
        /*02b0*/ 	.word	0x00000000


	//----- nvinfo : EIATTR_CBANK_PARAM_SIZE
	.align		4
.L_41:
        /*02b4*/ 	.byte	0x03, 0x19
        /*02b6*/ 	.short	0x0470


	//----- nvinfo : EIATTR_PARAM_CBANK
	.align		4
        /*02b8*/ 	.byte	0x04, 0x0a
        /*02ba*/ 	.short	(.L_43 - .L_42)
	.align		4
.L_42:
        /*02bc*/ 	.word	index@(.nv.constant0._ZN7cutlass13device_kernelINS_4gemm6kernel13GemmUniversalIN4cute5tupleIJiiiiEEENS1_10collective13CollectiveMmaINS1_34MainloopSm90TmaGmmaWarpSpecializedILi5ENS5_IJNS4_1CILi1EEESB_SB_EEENS1_35KernelTmaWarpSpecializedCooperativeEEENS5_IJNSA_ILi128EEESF_SF_EEENS_10bfloat16_tENS5_IJlSB_lEEESH_SI_NS4_8TiledMMAINS4_8MMA_AtomIJNS4_4SM904GMMA28MMA_64x128x16_F32BF16BF16_SSILNSM_5MajorE0ELSO_0ELNSM_7ScaleInE1ELSP_1EEEEEENS4_6LayoutINS5_IJNSA_ILi2EEESB_SB_EEENS5_IJSB_NSA_ILi0EEESV_EEEEENS5_IJNS4_10UnderscoreESY_SY_EEEEENS4_13SM90_TMA_LOADENS4_14ComposedLayoutINS4_7SwizzleILi3ELi4ELi3EEENS4_18smem_ptr_flag_bitsILi16EEENSS_INS5_IJNSA_ILi8EEENSA_ILi64EEEEEENS5_IJS18_SB_EEEEEEEvNS4_8identityES11_S1C_vS1D_EENS_8epilogue10collective6detail29Sm90TmaWarpSpecializedAdapterINS1G_15DefaultEpilogueISH_SI_SI_NS1F_6thread17LinearCombinationISH_Li1EffLNS1K_9ScaleType4KindE0ELNS_15FloatRoundStyleE2ESH_EENS1_15EpilogueDefaultEEEEEvvEEEEvNT_6ParamsE)
        /*02c0*/ 	.short	0x0210
        /*02c2*/ 	.short	0x0470


	//----- nvinfo : EIATTR_SW_WAR
	.align		4
.L_43:
        /*02c4*/ 	.byte	0x04, 0x36
        /*02c6*/ 	.short	(.L_45 - .L_44)
.L_44:
        /*02c8*/ 	.word	0x00000008
.L_45:


//--------------------- .nv.callgraph             --------------------------
	.section	.nv.callgraph,"",@"SHT_CUDA_CALLGRAPH"
	.align	4
	.sectionentsize	8
	.align		4
        /*0000*/ 	.word	0x00000000
	.align		4
        /*0004*/ 	.word	0xffffffff
	.align		4
        /*0008*/ 	.word	index@(_ZN7cutlass13device_kernelINS_4gemm6kernel13GemmUniversalIN4cute5tupleIJiiiiEEENS1_10collective13CollectiveMmaINS1_34MainloopSm90TmaGmmaWarpSpecializedILi5ENS5_IJNS4_1CILi1EEESB_SB_EEENS1_35KernelTmaWarpSpecializedCooperativeEEENS5_IJNSA_ILi128EEESF_SF_EEENS_10bfloat16_tENS5_IJlSB_lEEESH_SI_NS4_8TiledMMAINS4_8MMA_AtomIJNS4_4SM904GMMA28MMA_64x128x16_F32BF16BF16_SSILNSM_5MajorE0ELSO_0ELNSM_7ScaleInE1ELSP_1EEEEEENS4_6LayoutINS5_IJNSA_ILi2EEESB_SB_EEENS5_IJSB_NSA_ILi0EEESV_EEEEENS5_IJNS4_10UnderscoreESY_SY_EEEEENS4_13SM90_TMA_LOADENS4_14ComposedLayoutINS4_7SwizzleILi3ELi4ELi3EEENS4_18smem_ptr_flag_bitsILi16EEENSS_INS5_IJNSA_ILi8EEENSA_ILi64EEEEEENS5_IJS18_SB_EEEEEEEvNS4_8identityES11_S1C_vS1D_EENS_8epilogue10collective6detail29Sm90TmaWarpSpecializedAdapterINS1G_15DefaultEpilogueISH_SI_SI_NS1F_6thread17LinearCombinationISH_Li1EffLNS1K_9ScaleType4KindE0ELNS_15FloatRoundStyleE2ESH_EENS1_15EpilogueDefaultEEEEEvvEEEEvNT_6ParamsE)
	.align		4
        /*000c*/ 	.word	index@(__assertfail)
	.align		4
        /*0010*/ 	.word	0x00000000
	.align		4
        /*0014*/ 	.word	0xfffffffe
	.align		4
        /*0018*/ 	.word	0x00000000
	.align		4
        /*001c*/ 	.word	0xfffffffd
	.align		4
        /*0020*/ 	.word	0x00000000
	.align		4
        /*0024*/ 	.word	0xfffffffc


//--------------------- .nv.constant4             --------------------------
	.section	.nv.constant4,"a",@progbits
	.align	8
	.align		8
.nv.constant4:
        /*0000*/ 	.dword	__assertfail
	.align		8
        /*0008*/ 	.dword	__unnamed_1
	.align		8
        /*0010*/ 	.dword	_ZN40_INTERNAL_4f7ed712_4_k_cu_41ececac_237474cuda3std3__45__cpo5beginE
	.align		8
        /*0018*/ 	.dword	_ZN40_INTERNAL_4f7ed712_4_k_cu_41ececac_237474cuda3std3__45__cpo3endE
	.align		8
        /*0020*/ 	.dword	_ZN40_INTERNAL_4f7ed712_4_k_cu_41ececac_237474cuda3std3__45__cpo6cbeginE
	.align		8
        /*0028*/ 	.dword	_ZN40_INTERNAL_4f7ed712_4_k_cu_41ececac_237474cuda3std3__45__cpo4cendE
	.align		8
        /*0030*/ 	.dword	_ZN40_INTERNAL_4f7ed712_4_k_cu_41ececac_237474cuda3std3__442_GLOBAL__N__4f7ed712_4_k_cu_41ececac_237476ignoreE
	.align		8
        /*0038*/ 	.dword	_ZN40_INTERNAL_4f7ed712_4_k_cu_41ececac_237474cuda3std3__419piecewise_constructE
	.align		8
        /*0040*/ 	.dword	_ZN40_INTERNAL_4f7ed712_4_k_cu_41ececac_237474cuda3std3__48in_placeE
	.align		8
        /*0048*/ 	.dword	_ZN40_INTERNAL_4f7ed712_4_k_cu_41ececac_237474cuda3std6ranges3__45__cpo4swapE
	.align		8
        /*0050*/ 	.dword	_ZN40_INTERNAL_4f7ed712_4_k_cu_41ececac_237474cuda3std6ranges3__45__cpo9iter_moveE
	.align		8
        /*0058*/ 	.dword	_ZN40_INTERNAL_4f7ed712_4_k_cu_41ececac_237474cute7productE
	.align		8
        /*0060*/ 	.dword	_ZN40_INTERNAL_4f7ed712_4_k_cu_41ececac_237474cute1_E
	.align		8
        /*0068*/ 	.dword	$str$22
	.align		8
        /*0070*/ 	.dword	$str$23


//--------------------- .text._ZN7cutlass13device_kernelINS_4gemm6kernel13GemmUniversalIN4cute5tupleIJiiiiEEENS1_10collective13CollectiveMmaINS1_34MainloopSm90TmaGmmaWarpSpecializedILi5ENS5_IJNS4_1CILi1EEESB_SB_EEENS1_35KernelTmaWarpSpecializedCooperativeEEENS5_IJNSA_ILi128EEESF_SF_EEENS_10bfloat16_tENS5_IJlSB_lEEESH_SI_NS4_8TiledMMAINS4_8MMA_AtomIJNS4_4SM904GMMA28MMA_64x128x16_F32BF16BF16_SSILNSM_5MajorE0ELSO_0ELNSM_7ScaleInE1ELSP_1EEEEEENS4_6LayoutINS5_IJNSA_ILi2EEESB_SB_EEENS5_IJSB_NSA_ILi0EEESV_EEEEENS5_IJNS4_10UnderscoreESY_SY_EEEEENS4_13SM90_TMA_LOADENS4_14ComposedLayoutINS4_7SwizzleILi3ELi4ELi3EEENS4_18smem_ptr_flag_bitsILi16EEENSS_INS5_IJNSA_ILi8EEENSA_ILi64EEEEEENS5_IJS18_SB_EEEEEEEvNS4_8identityES11_S1C_vS1D_EENS_8epilogue10collective6detail29Sm90TmaWarpSpecializedAdapterINS1G_15DefaultEpilogueISH_SI_SI_NS1F_6thread17LinearCombinationISH_Li1EffLNS1K_9ScaleType4KindE0ELNS_15FloatRoundStyleE2ESH_EENS1_15EpilogueDefaultEEEEEvvEEEEvNT_6ParamsE --------------------------
	.section	.text._ZN7cutlass13device_kernelINS_4gemm6kernel13GemmUniversalIN4cute5tupleIJiiiiEEENS1_10collective13CollectiveMmaINS1_34MainloopSm90TmaGmmaWarpSpecializedILi5ENS5_IJNS4_1CILi1EEESB_SB_EEENS1_35KernelTmaWarpSpecializedCooperativeEEENS5_IJNSA_ILi128EEESF_SF_EEENS_10bfloat16_tENS5_IJlSB_lEEESH_SI_NS4_8TiledMMAINS4_8MMA_AtomIJNS4_4SM904GMMA28MMA_64x128x16_F32BF16BF16_SSILNSM_5MajorE0ELSO_0ELNSM_7ScaleInE1ELSP_1EEEEEENS4_6LayoutINS5_IJNSA_ILi2EEESB_SB_EEENS5_IJSB_NSA_ILi0EEESV_EEEEENS5_IJNS4_10UnderscoreESY_SY_EEEEENS4_13SM90_TMA_LOADENS4_14ComposedLayoutINS4_7SwizzleILi3ELi4ELi3EEENS4_18smem_ptr_flag_bitsILi16EEENSS_INS5_IJNSA_ILi8EEENSA_ILi64EEEEEENS5_IJS18_SB_EEEEEEEvNS4_8identityES11_S1C_vS1D_EENS_8epilogue10collective6detail29Sm90TmaWarpSpecializedAdapterINS1G_15DefaultEpilogueISH_SI_SI_NS1F_6thread17LinearCombinationISH_Li1EffLNS1K_9ScaleType4KindE0ELNS_15FloatRoundStyleE2ESH_EENS1_15EpilogueDefaultEEEEEvvEEEEvNT_6ParamsE,"ax",@progbits
	.align	128
.text._ZN7cutlass13device_kernelINS_4gemm6kernel13GemmUniversalIN4cute5tupleIJiiiiEEENS1_10collective13CollectiveMmaINS1_34MainloopSm90TmaGmmaWarpSpecializedILi5ENS5_IJNS4_1CILi1EEESB_SB_EEENS1_35KernelTmaWarpSpecializedCooperativeEEENS5_IJNSA_ILi128EEESF_SF_EEENS_10bfloat16_tENS5_IJlSB_lEEESH_SI_NS4_8TiledMMAINS4_8MMA_AtomIJNS4_4SM904GMMA28MMA_64x128x16_F32BF16BF16_SSILNSM_5MajorE0ELSO_0ELNSM_7ScaleInE1ELSP_1EEEEEENS4_6LayoutINS5_IJNSA_ILi2EEESB_SB_EEENS5_IJSB_NSA_ILi0EEESV_EEEEENS5_IJNS4_10UnderscoreESY_SY_EEEEENS4_13SM90_TMA_LOADENS4_14ComposedLayoutINS4_7SwizzleILi3ELi4ELi3EEENS4_18smem_ptr_flag_bitsILi16EEENSS_INS5_IJNSA_ILi8EEENSA_ILi64EEEEEENS5_IJS18_SB_EEEEEEEvNS4_8identityES11_S1C_vS1D_EENS_8epilogue10collective6detail29Sm90TmaWarpSpecializedAdapterINS1G_15DefaultEpilogueISH_SI_SI_NS1F_6thread17LinearCombinationISH_Li1EffLNS1K_9ScaleType4KindE0ELNS_15FloatRoundStyleE2ESH_EENS1_15EpilogueDefaultEEEEEvvEEEEvNT_6ParamsE:
        .type           _ZN7cutlass13device_kernelINS_4gemm6kernel13GemmUniversalIN4cute5tupleIJiiiiEEENS1_10collective13CollectiveMmaINS1_34MainloopSm90TmaGmmaWarpSpecializedILi5ENS5_IJNS4_1CILi1EEESB_SB_EEENS1_35KernelTmaWarpSpecializedCooperativeEEENS5_IJNSA_ILi128EEESF_SF_EEENS_10bfloat16_tENS5_IJlSB_lEEESH_SI_NS4_8TiledMMAINS4_8MMA_AtomIJNS4_4SM904GMMA28MMA_64x128x16_F32BF16BF16_SSILNSM_5MajorE0ELSO_0ELNSM_7ScaleInE1ELSP_1EEEEEENS4_6LayoutINS5_IJNSA_ILi2EEESB_SB_EEENS5_IJSB_NSA_ILi0EEESV_EEEEENS5_IJNS4_10UnderscoreESY_SY_EEEEENS4_13SM90_TMA_LOADENS4_14ComposedLayoutINS4_7SwizzleILi3ELi4ELi3EEENS4_18smem_ptr_flag_bitsILi16EEENSS_INS5_IJNSA_ILi8EEENSA_ILi64EEEEEENS5_IJS18_SB_EEEEEEEvNS4_8identityES11_S1C_vS1D_EENS_8epilogue10collective6detail29Sm90TmaWarpSpecializedAdapterINS1G_15DefaultEpilogueISH_SI_SI_NS1F_6thread17LinearCombinationISH_Li1EffLNS1K_9ScaleType4KindE0ELNS_15FloatRoundStyleE2ESH_EENS1_15EpilogueDefaultEEEEEvvEEEEvNT_6ParamsE,@function
        .size           _ZN7cutlass13device_kernelINS_4gemm6kernel13GemmUniversalIN4cute5tupleIJiiiiEEENS1_10collective13CollectiveMmaINS1_34MainloopSm90TmaGmmaWarpSpecializedILi5ENS5_IJNS4_1CILi1EEESB_SB_EEENS1_35KernelTmaWarpSpecializedCooperativeEEENS5_IJNSA_ILi128EEESF_SF_EEENS_10bfloat16_tENS5_IJlSB_lEEESH_SI_NS4_8TiledMMAINS4_8MMA_AtomIJNS4_4SM904GMMA28MMA_64x128x16_F32BF16BF16_SSILNSM_5MajorE0ELSO_0ELNSM_7ScaleInE1ELSP_1EEEEEENS4_6LayoutINS5_IJNSA_ILi2EEESB_SB_EEENS5_IJSB_NSA_ILi0EEESV_EEEEENS5_IJNS4_10UnderscoreESY_SY_EEEEENS4_13SM90_TMA_LOADENS4_14ComposedLayoutINS4_7SwizzleILi3ELi4ELi3EEENS4_18smem_ptr_flag_bitsILi16EEENSS_INS5_IJNSA_ILi8EEENSA_ILi64EEEEEENS5_IJS18_SB_EEEEEEEvNS4_8identityES11_S1C_vS1D_EENS_8epilogue10collective6detail29Sm90TmaWarpSpecializedAdapterINS1G_15DefaultEpilogueISH_SI_SI_NS1F_6thread17LinearCombinationISH_Li1EffLNS1K_9ScaleType4KindE0ELNS_15FloatRoundStyleE2ESH_EENS1_15EpilogueDefaultEEEEEvvEEEEvNT_6ParamsE,(.L_x_196 - _ZN7cutlass13device_kernelINS_4gemm6kernel13GemmUniversalIN4cute5tupleIJiiiiEEENS1_10collective13CollectiveMmaINS1_34MainloopSm90TmaGmmaWarpSpecializedILi5ENS5_IJNS4_1CILi1EEESB_SB_EEENS1_35KernelTmaWarpSpecializedCooperativeEEENS5_IJNSA_ILi128EEESF_SF_EEENS_10bfloat16_tENS5_IJlSB_lEEESH_SI_NS4_8TiledMMAINS4_8MMA_AtomIJNS4_4SM904GMMA28MMA_64x128x16_F32BF16BF16_SSILNSM_5MajorE0ELSO_0ELNSM_7ScaleInE1ELSP_1EEEEEENS4_6LayoutINS5_IJNSA_ILi2EEESB_SB_EEENS5_IJSB_NSA_ILi0EEESV_EEEEENS5_IJNS4_10UnderscoreESY_SY_EEEEENS4_13SM90_TMA_LOADENS4_14ComposedLayoutINS4_7SwizzleILi3ELi4ELi3EEENS4_18smem_ptr_flag_bitsILi16EEENSS_INS5_IJNSA_ILi8EEENSA_ILi64EEEEEENS5_IJS18_SB_EEEEEEEvNS4_8identityES11_S1C_vS1D_EENS_8epilogue10collective6detail29Sm90TmaWarpSpecializedAdapterINS1G_15DefaultEpilogueISH_SI_SI_NS1F_6thread17LinearCombinationISH_Li1EffLNS1K_9ScaleType4KindE0ELNS_15FloatRoundStyleE2ESH_EENS1_15EpilogueDefaultEEEEEvvEEEEvNT_6ParamsE)
        .other          _ZN7cutlass13device_kernelINS_4gemm6kernel13GemmUniversalIN4cute5tupleIJiiiiEEENS1_10collective13CollectiveMmaINS1_34MainloopSm90TmaGmmaWarpSpecializedILi5ENS5_IJNS4_1CILi1EEESB_SB_EEENS1_35KernelTmaWarpSpecializedCooperativeEEENS5_IJNSA_ILi128EEESF_SF_EEENS_10bfloat16_tENS5_IJlSB_lEEESH_SI_NS4_8TiledMMAINS4_8MMA_AtomIJNS4_4SM904GMMA28MMA_64x128x16_F32BF16BF16_SSILNSM_5MajorE0ELSO_0ELNSM_7ScaleInE1ELSP_1EEEEEENS4_6LayoutINS5_IJNSA_ILi2EEESB_SB_EEENS5_IJSB_NSA_ILi0EEESV_EEEEENS5_IJNS4_10UnderscoreESY_SY_EEEEENS4_13SM90_TMA_LOADENS4_14ComposedLayoutINS4_7SwizzleILi3ELi4ELi3EEENS4_18smem_ptr_flag_bitsILi16EEENSS_INS5_IJNSA_ILi8EEENSA_ILi64EEEEEENS5_IJS18_SB_EEEEEEEvNS4_8identityES11_S1C_vS1D_EENS_8epilogue10collective6detail29Sm90TmaWarpSpecializedAdapterINS1G_15DefaultEpilogueISH_SI_SI_NS1F_6thread17LinearCombinationISH_Li1EffLNS1K_9ScaleType4KindE0ELNS_15FloatRoundStyleE2ESH_EENS1_15EpilogueDefaultEEEEEvvEEEEvNT_6ParamsE,@"STO_CUDA_ENTRY STV_DEFAULT"
_ZN7cutlass13device_kernelINS_4gemm6kernel13GemmUniversalIN4cute5tupleIJiiiiEEENS1_10collective13CollectiveMmaINS1_34MainloopSm90TmaGmmaWarpSpecializedILi5ENS5_IJNS4_1CILi1EEESB_SB_EEENS1_35KernelTmaWarpSpecializedCooperativeEEENS5_IJNSA_ILi128EEESF_SF_EEENS_10bfloat16_tENS5_IJlSB_lEEESH_SI_NS4_8TiledMMAINS4_8MMA_AtomIJNS4_4SM904GMMA28MMA_64x128x16_F32BF16BF16_SSILNSM_5MajorE0ELSO_0ELNSM_7ScaleInE1ELSP_1EEEEEENS4_6LayoutINS5_IJNSA_ILi2EEESB_SB_EEENS5_IJSB_NSA_ILi0EEESV_EEEEENS5_IJNS4_10UnderscoreESY_SY_EEEEENS4_13SM90_TMA_LOADENS4_14ComposedLayoutINS4_7SwizzleILi3ELi4ELi3EEENS4_18smem_ptr_flag_bitsILi16EEENSS_INS5_IJNSA_ILi8EEENSA_ILi64EEEEEENS5_IJS18_SB_EEEEEEEvNS4_8identityES11_S1C_vS1D_EENS_8epilogue10collective6detail29Sm90TmaWarpSpecializedAdapterINS1G_15DefaultEpilogueISH_SI_SI_NS1F_6thread17LinearCombinationISH_Li1EffLNS1K_9ScaleType4KindE0ELNS_15FloatRoundStyleE2ESH_EENS1_15EpilogueDefaultEEEEEvvEEEEvNT_6ParamsE:
[----:B------:R-:W0:Y:S01]  /*0000*/  LDC R1, c[0x0][0x28] ;  /* 0x00000a00ff017b82 */ /* 0x000e220000000800 */
[----:B------:R-:W1:Y:S01]  /*0010*/  S2R R3, SR_TID.X ;  /* 0x0000000000037919 */ /* 0x000e620000002100 */
[----:B------:R-:W-:Y:S01]  /*0020*/  ELECT P0, URZ, PT ;  /* 0x00000000003f782f */ /* 0x000fe20003800000 */
[----:B------:R-:W-:Y:S01]  /*0030*/  BSSY B0, `(.L_x_0) ;  /* 0x000000f000007945 */ /* 0x000fe20003800000 */
[--C-:B-1----:R-:W-:Y:S02]  /*0040*/  SHF.R.U32.HI R0, RZ, 0x5, R3.reuse ;  /* 0x00000005ff007819 */ /* 0x102fe40000011603 */
[----:B------:R-:W-:-:S03]  /*0050*/  SHF.R.U32.HI R14, RZ, 0x7, R3 ;  /* 0x00000007ff0e7819 */ /* 0x000fc60000011603 */
[----:B------:R-:W1:Y:S04]  /*0060*/  SHFL.IDX PT, R4, R0, RZ, 0x1f ;  /* 0x00001fff00047589 */ /* 0x000e6800000e0000 */
[----:B------:R2:W3:Y:S01]  /*0070*/  SHFL.IDX PT, R10, R14, RZ, 0x1f ;  /* 0x00001fff0e0a7589 */ /* 0x0004e200000e0000 */
[----:B-1----:R-:W-:-:S13]  /*0080*/  ISETP.NE.OR P0, PT, R4, RZ, !P0 ;  /* 0x000000ff0400720c */ /* 0x002fda0004705670 */
[----:B0-23--:R-:W-:Y:S05]  /*0090*/  @P0 BRA `(.L_x_1) ;  /* 0x0000000000200947 */ /* 0x00dfea0003800000 */
[----:B------:R-:W-:Y:S02]  /*00a0*/  ULDC.64 UR4, c[0x0][0x198] ;  /* 0x0000660000047ab9 */ /* 0x000fe40000000a00 */
[----:B------:R-:W-:Y:S02]  /*00b0*/  UIADD3 UR6, UP0, UR4, 0xf0, URZ ;  /* 0x000000f004067890 */ /* 0x000fe4000ff1e03f */
[----:B------:R-:W-:Y:S02]  /*00c0*/  UIADD3 UR4, UP1, UR4, 0x1f0, URZ ;  /* 0x000001f004047890 */ /* 0x000fe4000ff3e03f */
[----:B------:R-:W-:Y:S02]  /*00d0*/  UIADD3.X UR7, URZ, UR5, URZ, UP0, !UPT ;  /* 0x000000053f077290 */ /* 0x000fe400087fe43f */
[----:B------:R-:W-:-:S07]  /*00e0*/  UIADD3.X UR5, URZ, UR5, URZ, UP1, !UPT ;  /* 0x000000053f057290 */ /* 0x000fce0008ffe43f */
[----:B------:R0:W-:Y:S02]  /*00f0*/  UTMACCTL.PF [UR6] ;  /* 0x00000000060079b9 */ /* 0x0001e40008040000 */
[----:B------:R0:W-:Y:S02]  /*0100*/  UTMACCTL.PF [UR4] ;  /* 0x00000000040079b9 */ /* 0x0001e40008040000 */
[----:B0-----:R-:W-:Y:S01]  /*0110*/  NOP ;  /* 0x0000000000007918 */ /* 0x001fe20000000000 */
.L_x_1:
[----:B------:R-:W-:Y:S05]  /*0120*/  BSYNC B0 ;  /* 0x0000000000007941 */ /* 0x000fea0003800000 */
.L_x_0:
[----:B------:R-:W0:Y:S02]  /*0130*/  SHFL.IDX PT, R2, R0, RZ, 0x1f ;  /* 0x00001fff00027589 */ /* 0x000e2400000e0000 */
[----:B0-----:R-:W-:-:S13]  /*0140*/  ISETP.NE.AND P0, PT, R2, RZ, PT ;  /* 0x000000ff0200720c */ /* 0x001fda0003f05270 */
[----:B------:R-:W-:Y:S05]  /*0150*/  @P0 BRA `(.L_x_2) ;  /* 0x0000000000600947 */ /* 0x000fea0003800000 */
[----:B------:R-:W0:Y:S01]  /*0160*/  S2UR UR8, SR_CgaCtaId ;  /* 0x00000000000879c3 */ /* 0x000e220000008800 */
[----:B------:R-:W-:Y:S01]  /*0170*/  UMOV UR4, 0x400 ;  /* 0x0000040000047882 */ /* 0x000fe20000000000 */
[----:B------:R-:W-:Y:S01]  /*0180*/  UMOV UR5, 0x1 ;  /* 0x0000000100057882 */ /* 0x000fe20000000000 */
[----:B------:R-:W-:Y:S01]  /*0190*/  UMOV UR6, 0x100 ;  /* 0x0000010000067882 */ /* 0x000fe20000000000 */
[----:B------:R-:W-:Y:S01]  /*01a0*/  ELECT P0, URZ, PT ;  /* 0x00000000003f782f */ /* 0x000fe20003800000 */
[----:B------:R-:W-:-:S04]  /*01b0*/  UIADD3 UR6, -UR6, 0x100000, URZ ;  /* 0x0010000006067890 */ /* 0x000fc8000fffe13f */
[----:B------:R-:W-:Y:S02]  /*01c0*/  USHF.L.U32 UR7, UR6, 0xb, URZ ;  /* 0x0000000b06077899 */ /* 0x000fe4000800063f */
[----:B------:R-:W-:Y:S02]  /*01d0*/  USHF.L.U32 UR6, UR6, 0x1, URZ ;  /* 0x0000000106067899 */ /* 0x000fe4000800063f */
[----:B0-----:R-:W-:Y:S02]  /*01e0*/  ULEA UR8, UR8, UR4, 0x18 ;  /* 0x0000000408087291 */ /* 0x001fe4000f8ec03f */
[----:B------:R-:W-:-:S04]  /*01f0*/  UIADD3 UR4, -UR5, 0x100000, URZ ;  /* 0x0010000005047890 */ /* 0x000fc8000fffe13f */
[----:B------:R-:W-:Y:S02]  /*0200*/  USHF.L.U32 UR5, UR4, 0xb, URZ ;  /* 0x0000000b04057899 */ /* 0x000fe4000800063f */
[----:B------:R-:W-:Y:S01]  /*0210*/  USHF.L.U32 UR4, UR4, 0x1, URZ ;  /* 0x0000000104047899 */ /* 0x000fe2000800063f */
[----:B------:R-:W0:Y:S11]  /*0220*/  FENCE.VIEW.ASYNC.S ;  /* 0x00000000000073c6 */ /* 0x000e360000000000 */
[----:B0-----:R0:W1:Y:S01]  /*0230*/  SYNCS.EXCH.64 URZ, [UR8], UR4 ;  /* 0x00000004083f75b2 */ /* 0x0010620008000100 */
[----:B------:R0:W2:Y:S01]  /*0240*/  SYNCS.EXCH.64 URZ, [UR8+0x28], UR6 ;  /* 0x00002806083f75b2 */ /* 0x0000a20008000100 */
[----:B------:R0:W3:Y:S01]  /*0250*/  SYNCS.EXCH.64 URZ, [UR8+0x8], UR4 ;  /* 0x00000804083f75b2 */ /* 0x0000e20008000100 */
[----:B------:R0:W4:Y:S01]  /*0260*/  SYNCS.EXCH.64 URZ, [UR8+0x30], UR6 ;  /* 0x00003006083f75b2 */ /* 0x0001220008000100 */
[----:B------:R0:W0:Y:S01]  /*0270*/  SYNCS.EXCH.64 URZ, [UR8+0x10], UR4 ;  /* 0x00001004083f75b2 */ /* 0x0000220008000100 */
[----:B------:R0:W0:Y:S01]  /*0280*/  SYNCS.EXCH.64 URZ, [UR8+0x38], UR6 ;  /* 0x00003806083f75b2 */ /* 0x0000220008000100 */
[----:B------:R0:W0:Y:S01]  /*0290*/  SYNCS.EXCH.64 URZ, [UR8+0x18], UR4 ;  /* 0x00001804083f75b2 */ /* 0x0000220008000100 */
[----:B------:R0:W0:Y:S01]  /*02a0*/  SYNCS.EXCH.64 URZ, [UR8+0x40], UR6 ;  /* 0x00004006083f75b2 */ /* 0x0000220008000100 */
[----:B------:R0:W0:Y:S01]  /*02b0*/  SYNCS.EXCH.64 URZ, [UR8+0x20], UR4 ;  /* 0x00002004083f75b2 */ /* 0x0000220008000100 */
[----:B------:R0:W0:Y:S01]  /*02c0*/  SYNCS.EXCH.64 URZ, [UR8+0x48], UR6 ;  /* 0x00004806083f75b2 */ /* 0x0000220008000100 */
[----:B------:R-:W-:Y:S01]  /*02d0*/  NOP ;  /* 0x0000000000007918 */ /* 0x000fe20000000000 */
.L_x_2:
[----:B------:R-:W5:Y:S01]  /*02e0*/  SHFL.IDX PT, R0, R0, RZ, 0x1f ;  /* 0x00001fff00007589 */ /* 0x000f6200000e0000 */
[----:B------:R-:W-:Y:S01]  /*02f0*/  ELECT P0, URZ, PT ;  /* 0x00000000003f782f */ /* 0x000fe20003800000 */
[----:B------:R-:W1:Y:S01]  /*0300*/  LDC R2, c[0x0][0x65c] ;  /* 0x00019700ff027b82 */ /* 0x000e620000000800 */
[----:B------:R-:W-:Y:S01]  /*0310*/  SHF.R.S32.HI R7, RZ, 0x1f, R4 ;  /* 0x0000001fff077819 */ /* 0x000fe20000011404 */
[----:B------:R-:W2:Y:S01]  /*0320*/  S2R R5, SR_CTAID.Y ;  /* 0x0000000000057919 */ /* 0x000ea20000002600 */
[----:B0-----:R-:W-:Y:S01]  /*0330*/  UMOV UR4, 0x20 ;  /* 0x0000002000047882 */ /* 0x001fe20000000000 */
[----:B------:R-:W-:Y:S01]  /*0340*/  NOP ;  /* 0x0000000000007918 */ /* 0x000fe20000000000 */
[----:B------:R-:W-:Y:S01]  /*0350*/  LEA.HI R7, R7, R4, RZ, 0x2 ;  /* 0x0000000407077211 */ /* 0x000fe200078f10ff */
[----:B------:R-:W0:Y:S01]  /*0360*/  S2R R6, SR_CTAID.X ;  /* 0x0000000000067919 */ /* 0x000e220000002500 */
[----:B------:R-:W-:Y:S01]  /*0370*/  ISETP.NE.AND P2, PT, R10, RZ, PT ;  /* 0x000000ff0a00720c */ /* 0x000fe20003f45270 */
[----:B------:R-:W-:Y:S01]  /*0380*/  NOP ;  /* 0x0000000000007918 */ /* 0x000fe20000000000 */
[----:B------:R-:W-:-:S02]  /*0390*/  LOP3.LUT R7, R7, 0xfffffffc, RZ, 0xc0, !PT ;  /* 0xfffffffc07077812 */ /* 0x000fc400078ec0ff */
[----:B-----5:R-:W-:Y:S02]  /*03a0*/  ISETP.NE.OR P0, PT, R0, RZ, !P0 ;  /* 0x000000ff0000720c */ /* 0x020fe40004705670 */
[----:B-1----:R-:W-:-:S04]  /*03b0*/  ISETP.NE.AND P3, PT, R2, 0x1, PT ;  /* 0x000000010200780c */ /* 0x002fc80003f65270 */
[----:B------:R-:W-:Y:S01]  /*03c0*/  P2R R0, PR, RZ, 0x8 ;  /* 0x00000008ff007803 */ /* 0x000fe20000000000 */
[----:B------:R-:W-:Y:S01]  /*03d0*/  IMAD.IADD R0, R4, 0x1, -R7 ;  /* 0x0000000104007824 */ /* 0x000fe200078e0a07 */
[----:B------:R-:W-:Y:S01]  /*03e0*/  LOP3.LUT R4, R3, 0x7f, RZ, 0xc0, !PT ;  /* 0x0000007f03047812 */ /* 0x000fe200078ec0ff */
[----:B------:R-:W-:-:S03]  /*03f0*/  IMAD.MOV.U32 R7, RZ, RZ, RZ ;  /* 0x000000ffff077224 */ /* 0x000fc600078e00ff */
[----:B------:R-:W-:Y:S01]  /*0400*/  ISETP.NE.AND P1, PT, R0, 0x3, PT ;  /* 0x000000030000780c */ /* 0x000fe20003f25270 */
[----:B------:R-:W-:Y:S01]  /*0410*/  VOTEU.ALL UP0, P0 ;  /* 0x00000000003f7886 */ /* 0x000fe20000000000 */
[----:B------:R-:W-:Y:S01]  /*0420*/  VOTEU.ALL UP1, P0 ;  /* 0x00000000003f7886 */ /* 0x000fe20000020000 */
[----:B------:R-:W0:Y:S01]  /*0430*/  @P3 LDC R17, c[0x0][0x10] ;  /* 0x00000400ff113b82 */ /* 0x000e220000000800 */
[----:B--2---:R-:W-:Y:S02]  /*0440*/  @P3 IMAD.MOV.U32 R8, RZ, RZ, R5 ;  /* 0x000000ffff083224 */ /* 0x004fe400078e0005 */
[----:B------:R-:W-:Y:S01]  /*0450*/  @!UP0 UMOV UR6, 0x400 ;  /* 0x0000040000068882 */ /* 0x000fe20000000000 */
[----:B------:R-:W-:-:S04]  /*0460*/  @!UP0 UIADD3 UR4, -UR4, 0x100000, URZ ;  /* 0x0010000004048890 */ /* 0x000fc8000fffe13f */
[----:B------:R-:W-:Y:S02]  /*0470*/  @!UP0 USHF.L.U32 UR5, UR4, 0xb, URZ ;  /* 0x0000000b04058899 */ /* 0x000fe4000800063f */
[----:B------:R-:W-:Y:S01]  /*0480*/  @!UP0 USHF.L.U32 UR4, UR4, 0x1, URZ ;  /* 0x0000000104048899 */ /* 0x000fe2000800063f */
[----:B------:R-:W-:Y:S01]  /*0490*/  @P3 IMAD.MOV.U32 R9, RZ, RZ, RZ ;  /* 0x000000ffff093224 */ /* 0x000fe200078e00ff */
[----:B------:R-:W1:Y:S08]  /*04a0*/  @!UP0 S2UR UR7, SR_CgaCtaId ;  /* 0x00000000000789c3 */ /* 0x000e700000008800 */
[----:B------:R-:W2:Y:S01]  /*04b0*/  @!P3 LDC R11, c[0x0][0xc] ;  /* 0x00000300ff0bbb82 */ /* 0x000ea20000000800 */
[----:B0-----:R-:W-:Y:S01]  /*04c0*/  @P3 IMAD.WIDE.U32 R16, R6, R17, R8 ;  /* 0x0000001106103225 */ /* 0x001fe200078e0008 */
[----:B-1----:R-:W-:Y:S01]  /*04d0*/  @!UP0 ULEA UR8, UR7, UR6, 0x18 ;  /* 0x0000000607088291 */ /* 0x002fe2000f8ec03f */
[----:B------:R-:W-:-:S02]  /*04e0*/  VOTEU.ALL UP0, P0 ;  /* 0x00000000003f7886 */ /* 0x000fc40000000000 */
[----:B------:R-:W-:Y:S01]  /*04f0*/  ULDC UR6, c[0x0][0xc] ;  /* 0x0000030000067ab9 */ /* 0x000fe20000000800 */
[----:B------:R-:W-:Y:S01]  /*0500*/  ISETP.EQ.OR P0, PT, R0, RZ, !P1 ;  /* 0x000000ff0000720c */ /* 0x000fe20004f02670 */
[----:B------:R-:W-:-:S03]  /*0510*/  ULDC UR7, c[0x0][0x10] ;  /* 0x0000040000077ab9 */ /* 0x000fc60000000800 */
[C---:B------:R-:W-:Y:S01]  /*0520*/  ISETP.EQ.AND P0, PT, R10.reuse, RZ, P0 ;  /* 0x000000ff0a00720c */ /* 0x040fe20000702270 */
[----:B------:R-:W-:Y:S02]  /*0530*/  VIADD R10, R10, 0xffffffff ;  /* 0xffffffff0a0a7836 */ /* 0x000fe40000000000 */
[----:B--2---:R-:W-:Y:S01]  /*0540*/  @!P3 IMAD.WIDE.U32 R8, R11, R5, R6 ;  /* 0x000000050b08b225 */ /* 0x004fe200078e0006 */
[----:B------:R-:W0:Y:S02]  /*0550*/  FENCE.VIEW.ASYNC.S ;  /* 0x00000000000073c6 */ /* 0x000e240000000000 */
[----:B0-----:R-:W3:Y:S01]  /*0560*/  @!UP0 SYNCS.EXCH.64 URZ, [UR8+0x60], UR4 ;  /* 0x00006004083f85b2 */ /* 0x001ee20008000100 */
[----:B------:R-:W-:Y:S01]  /*0570*/  SEL R18, RZ, 0x1, !P0 ;  /* 0x00000001ff127807 */ /* 0x000fe20004000000 */
[----:B------:R-:W-:Y:S01]  /*0580*/  @P3 IMAD.MOV.U32 R11, RZ, RZ, RZ ;  /* 0x000000ffff0b3224 */ /* 0x000fe200078e00ff */
[----:B------:R-:W-:Y:S01]  /*0590*/  ISETP.GE.U32.AND P1, PT, R10, 0x2, PT ;  /* 0x000000020a00780c */ /* 0x000fe20003f26070 */
[----:B------:R-:W-:-:S02]  /*05a0*/  @!P3 IMAD.MOV.U32 R16, RZ, RZ, R8 ;  /* 0x000000ffff10b224 */ /* 0x000fc400078e0008 */
[----:B------:R-:W-:Y:S01]  /*05b0*/  @P3 IMAD.IADD R17, R17, 0x1, R11 ;  /* 0x0000000111113824 */ /* 0x000fe200078e020b */
[----:B------:R-:W-:Y:S01]  /*05c0*/  SEL R18, R18, 0x2, P1 ;  /* 0x0000000212127807 */ /* 0x000fe20000800000 */
[----:B------:R-:W-:Y:S01]  /*05d0*/  @!P3 IMAD.MOV.U32 R17, RZ, RZ, R9 ;  /* 0x000000ffff11b224 */ /* 0x000fe200078e0009 */
[----:B------:R0:W3:Y:S01]  /*05e0*/  @!UP1 SYNCS.EXCH.64 URZ, [UR8+0x68], UR4 ;  /* 0x00006804083f95b2 */ /* 0x0000e20008000100 */
[----:B------:R-:W-:Y:S01]  /*05f0*/  NOP ;  /* 0x0000000000007918 */ /* 0x000fe20000000000 */
[----:B0-----:R-:W-:-:S03]  /*0600*/  UIMAD.WIDE.U32 UR4, UR6, UR7, URZ ;  /* 0x00000007060472a5 */ /* 0x001fc6000f8e003f */
[----:B------:R-:W-:Y:S02]  /*0610*/  ULDC UR6, c[0x0][0x14] ;  /* 0x0000050000067ab9 */ /* 0x000fe40000000800 */
[----:B------:R-:W-:Y:S02]  /*0620*/  UIMAD.WIDE.U32 UR38, UR4, UR6, URZ ;  /* 0x00000006042672a5 */ /* 0x000fe4000f8e003f */
[----:B------:R-:W-:-:S04]  /*0630*/  UIMAD UR41, UR5, UR6, URZ ;  /* 0x00000006052972a4 */ /* 0x000fc8000f8e023f */
[----:B------:R-:W-:Y:S01]  /*0640*/  UIADD3 UR41, UR39, UR41, URZ ;  /* 0x0000002927297290 */ /* 0x000fe2000fffe03f */
[----:B---34-:R-:W-:Y:S06]  /*0650*/  BAR.SYNC.DEFER_BLOCKING 0x0 ;  /* 0x0000000000007b1d */ /* 0x018fec0000010000 */
[----:B------:R-:W-:Y:S05]  /*0660*/  @!P2 BRA `(.L_x_3) ;  /* 0x000000600090a947 */ /* 0x000fea0003800000 */
[----:B------:R-:W-:-:S13]  /*0670*/  ISETP.GT.U32.AND P0, PT, R10, 0x1, PT ;  /* 0x000000010a00780c */ /* 0x000fda0003f04070 */
[----:B------:R-:W-:Y:S05]  /*0680*/  @P0 EXIT ;  /* 0x000000000000094d */ /* 0x000fea0003800000 */
[----:B------:R-:W-:Y:S01]  /*0690*/  ULDC.64 UR4, c[0x0][0x650] ;  /* 0x0001940000047ab9 */ /* 0x000fe20000000a00 */
[----:B------:R-:W-:Y:S01]  /*06a0*/  PRMT R0, RZ, 0x7610, R0 ;  /* 0x00007610ff007816 */ /* 0x000fe20000000000 */
[----:B------:R-:W-:Y:S01]  /*06b0*/  IMAD.MOV.U32 R101, RZ, RZ, -0x1 ;  /* 0xffffffffff657424 */ /* 0x000fe200078e00ff */
[----:B------:R-:W-:Y:S01]  /*06c0*/  ISETP.GE.U32.AND P0, PT, R16, UR4, PT ;  /* 0x0000000410007c0c */ /* 0x000fe2000bf06070 */
[----:B------:R-:W-:Y:S02]  /*06d0*/  IMAD.MOV.U32 R100, RZ, RZ, -0x1 ;  /* 0xffffffffff647424 */ /* 0x000fe400078e00ff */
[----:B------:R-:W-:Y:S01]  /*06e0*/  IMAD.MOV.U32 R99, RZ, RZ, -0x1 ;  /* 0xffffffffff637424 */ /* 0x000fe200078e00ff */
[----:B------:R-:W-:-:S13]  /*06f0*/  ISETP.GE.U32.AND.EX P0, PT, R17, UR5, PT, P0 ;  /* 0x0000000511007c0c */ /* 0x000fda000bf06100 */
[----:B------:R-:W-:Y:S05]  /*0700*/  @P0 BRA `(.L_x_4) ;  /* 0x0000000400540947 */ /* 0x000fea0003800000 */
[----:B------:R-:W0:Y:S01]  /*0710*/  LDC.64 R20, c[0x0][0x628] ;  /* 0x00018a00ff147b82 */ /* 0x000e220000000a00 */
[----:B------:R-:W-:Y:S02]  /*0720*/  IMAD.MOV.U32 R8, RZ, RZ, R16 ;  /* 0x000000ffff087224 */ /* 0x000fe400078e0010 */
[----:B------:R-:W-:-:S05]  /*0730*/  IMAD.MOV.U32 R9, RZ, RZ, R17 ;  /* 0x000000ffff097224 */ /* 0x000fca00078e0011 */
[----:B------:R-:W1:Y:S08]  /*0740*/  LDC R0, c[0x0][0x630] ;  /* 0x00018c00ff007b82 */ /* 0x000e700000000800 */
[----:B------:R-:W2:Y:S01]  /*0750*/  LDC.64 R22, c[0x0][0x620] ;  /* 0x00018800ff167b82 */ /* 0x000ea20000000a00 */
[----:B0-----:R-:W-:-:S04]  /*0760*/  ISETP.NE.U32.AND P0, PT, R20, RZ, PT ;  /* 0x000000ff1400720c */ /* 0x001fc80003f05070 */
[----:B------:R-:W-:-:S13]  /*0770*/  ISETP.NE.AND.EX P0, PT, R21, RZ, PT, P0 ;  /* 0x000000ff1500720c */ /* 0x000fda0003f05300 */
[----:B-12---:R-:W-:Y:S05]  /*0780*/  @!P0 BRA `(.L_x_5) ;  /* 0x0000000000288947 */ /* 0x006fea0003800000 */
[----:B------:R-:W0:Y:S02]  /*0790*/  LDC R13, c[0x0][0x634] ;  /* 0x00018d00ff0d7b82 */ /* 0x000e240000000800 */
[----:B0-----:R-:W-:-:S05]  /*07a0*/  IADD3 R13, P0, R16, R13, RZ ;  /* 0x0000000d100d7210 */ /* 0x001fca0007f1e0ff */
[----:B------:R-:W-:-:S04]  /*07b0*/  IMAD.X R15, RZ, RZ, R17, P0 ;  /* 0x000000ffff0f7224 */ /* 0x000fc800000e0611 */
[----:B------:R-:W-:-:S04]  /*07c0*/  IMAD.WIDE.U32 R8, R15, R20, RZ ;  /* 0x000000140f087225 */ /* 0x000fc800078e00ff */
[----:B------:R-:W-:-:S04]  /*07d0*/  IMAD.WIDE.U32 R10, P0, R13, R21, R8 ;  /* 0x000000150d0a7225 */ /* 0x000fc80007800008 */
[----:B------:R-:W-:-:S04]  /*07e0*/  IMAD.WIDE.U32 R8, R13, R20, RZ ;  /* 0x000000140d087225 */ /* 0x000fc800078e00ff */
[----:B------:R-:W-:Y:S01]  /*07f0*/  IMAD.X R13, RZ, RZ, RZ, P0 ;  /* 0x000000ffff0d7224 */ /* 0x000fe200000e06ff */
[----:B------:R-:W-:Y:S01]  /*0800*/  IADD3 RZ, P0, R9, R10, RZ ;  /* 0x0000000a09ff7210 */ /* 0x000fe20007f1e0ff */
[----:B------:R-:W-:-:S04]  /*0810*/  IMAD.MOV.U32 R12, RZ, RZ, R11 ;  /* 0x000000ffff0c7224 */ /* 0x000fc800078e000b */
[----:B------:R-:W-:-:S08]  /*0820*/  IMAD.WIDE.U32.X R8, R15, R21, R12, P0 ;  /* 0x000000150f087225 */ /* 0x000fd000000e040c */
.L_x_5:
[-CC-:B------:R-:W-:Y:S01]  /*0830*/  SHF.R.U64 R99, R8, R0.reuse, R9.reuse ;  /* 0x0000000008637219 */ /* 0x180fe20000001209 */
[----:B------:R-:W0:Y:S01]  /*0840*/  LDC R12, c[0x0][0x618] ;  /* 0x00018600ff0c7b82 */ /* 0x000e220000000800 */
[----:B------:R-:W-:Y:S01]  /*0850*/  SHF.R.U32.HI R7, RZ, R0, R9 ;  /* 0x00000000ff077219 */ /* 0x000fe20000011609 */
[----:B------:R-:W-:Y:S01]  /*0860*/  ULDC UR4, c[0x0][0x150] ;  /* 0x0000540000047ab9 */ /* 0x000fe20000000800 */
[----:B------:R-:W-:Y:S02]  /*0870*/  IADD3 R11, P0, RZ, -R99, RZ ;  /* 0x80000063ff0b7210 */ /* 0x000fe40007f1e0ff */
[----:B------:R-:W-:-:S03]  /*0880*/  I2FP.F32.U32 R0, R6 ;  /* 0x0000000600007245 */ /* 0x000fc60000201000 */
[----:B------:R-:W1:Y:S01]  /*0890*/  LDC.64 R30, c[0x0][0x640] ;  /* 0x00019000ff1e7b82 */ /* 0x000e620000000a00 */
[----:B------:R-:W-:Y:S02]  /*08a0*/  IMAD.X R13, RZ, RZ, ~R7, P0 ;  /* 0x000000ffff0d7224 */ /* 0x000fe400000e0e07 */
[----:B------:R-:W-:Y:S01]  /*08b0*/  FMUL R0, R0, UR4 ;  /* 0x0000000400007c20 */ /* 0x000fe20008400000 */
[----:B------:R-:W-:Y:S01]  /*08c0*/  IMAD.WIDE.U32 R8, R11, R22, R16 ;  /* 0x000000160b087225 */ /* 0x000fe200078e0010 */
[----:B------:R-:W-:-:S03]  /*08d0*/  ULDC UR4, c[0x0][0x154] ;  /* 0x0000550000047ab9 */ /* 0x000fc60000000800 */
[----:B------:R-:W-:Y:S01]  /*08e0*/  IMAD R10, R13, R22, RZ ;  /* 0x000000160d0a7224 */ /* 0x000fe200078e02ff */
[----:B------:R-:W2:Y:S01]  /*08f0*/  LDC R7, c[0x0][0x144] ;  /* 0x00005100ff077b82 */ /* 0x000ea20000000800 */
[----:B------:R-:W3:Y:S02]  /*0900*/  F2I.U32.TRUNC.NTZ R0, R0 ;  /* 0x0000000000007305 */ /* 0x000ee4000020f000 */
[----:B------:R-:W-:-:S04]  /*0910*/  IMAD R11, R11, R23, R10 ;  /* 0x000000170b0b7224 */ /* 0x000fc800078e020a */
[----:B------:R-:W-:Y:S01]  /*0920*/  IMAD.IADD R9, R9, 0x1, R11 ;  /* 0x0000000109097824 */ /* 0x000fe200078e020b */
[----:B------:R-:W4:Y:S01]  /*0930*/  LDC R24, c[0x0][0x608] ;  /* 0x00018200ff187b82 */ /* 0x000f220000000800 */
[----:B------:R-:W-:-:S03]  /*0940*/  IMAD.MOV.U32 R11, RZ, RZ, -0x1 ;  /* 0xffffffffff0b7424 */ /* 0x000fc600078e00ff */
[-CC-:B0-----:R-:W-:Y:S02]  /*0950*/  SHF.R.U64 R22, R8, R12.reuse, R9.reuse ;  /* 0x0000000c08167219 */ /* 0x181fe40000001209 */
[----:B------:R-:W-:Y:S02]  /*0960*/  I2FP.F32.U32 R8, R5 ;  /* 0x0000000500087245 */ /* 0x000fe40000201000 */
[----:B------:R-:W0:Y:S01]  /*0970*/  LDC R28, c[0x0][0x658] ;  /* 0x00019600ff1c7b82 */ /* 0x000e220000000800 */
[----:B-1----:R-:W-:Y:S01]  /*0980*/  ISETP.NE.U32.AND P0, PT, R30, RZ, PT ;  /* 0x000000ff1e00720c */ /* 0x002fe20003f05070 */
[----:B---3--:R-:W-:Y:S02]  /*0990*/  IMAD.MOV R10, RZ, RZ, -R0 ;  /* 0x000000ffff0a7224 */ /* 0x008fe400078e0a00 */
[----:B------:R-:W-:Y:S01]  /*09a0*/  FMUL R8, R8, UR4 ;  /* 0x0000000408087c20 */ /* 0x000fe20008400000 */
[----:B------:R-:W-:Y:S02]  /*09b0*/  SHF.R.U32.HI R9, RZ, R12, R9 ;  /* 0x0000000cff097219 */ /* 0x000fe40000011609 */
[----:B------:R-:W-:Y:S01]  /*09c0*/  ISETP.NE.AND.EX P0, PT, R31, RZ, PT, P0 ;  /* 0x000000ff1f00720c */ /* 0x000fe20003f05300 */
[----:B------:R1:W3:Y:S01]  /*09d0*/  F2I.U32.TRUNC.NTZ R15, R8 ;  /* 0x00000008000f7305 */ /* 0x0002e2000020f000 */
[----:B------:R-:W1:Y:S01]  /*09e0*/  LDC R20, c[0x0][0x148] ;  /* 0x00005200ff147b82 */ /* 0x000e620000000800 */
[----:B--2---:R-:W-:-:S07]  /*09f0*/  IMAD R0, R7, R10, R6 ;  /* 0x0000000a07007224 */ /* 0x004fce00078e0206 */
[----:B------:R-:W2:Y:S01]  /*0a00*/  LDC R26, c[0x0][0x600] ;  /* 0x00018000ff1a7b82 */ /* 0x000ea20000000800 */
[-CC-:B----4-:R-:W-:Y:S02]  /*0a10*/  SHF.R.U64 R32, R22, R24.reuse, R9.reuse ;  /* 0x0000001816207219 */ /* 0x190fe40000001209 */
[----:B------:R-:W-:Y:S01]  /*0a20*/  SHF.R.U32.HI R7, RZ, R24, R9 ;  /* 0x00000018ff077219 */ /* 0x000fe20000011609 */
[----:B------:R-:W-:-:S04]  /*0a30*/  IMAD.MOV.U32 R9, RZ, RZ, 0x1 ;  /* 0x00000001ff097424 */ /* 0x000fc800078e00ff */
[----:B------:R-:W4:Y:S01]  /*0a40*/  LDC R21, c[0x0][0x648] ;  /* 0x00019200ff157b82 */ /* 0x000f220000000800 */
[-C--:B0-----:R-:W-:Y:S02]  /*0a50*/  SHF.L.U32 R6, R11, R28.reuse, RZ ;  /* 0x0000001c0b067219 */ /* 0x081fe400000006ff */
[--C-:B------:R-:W-:Y:S02]  /*0a60*/  SHF.R.U64 R24, R32, R28, R7.reuse ;  /* 0x0000001c20187219 */ /* 0x100fe40000001207 */
[----:B------:R-:W-:Y:S02]  /*0a70*/  LOP3.LUT R13, RZ, R6, RZ, 0x33, !PT ;  /* 0x00000006ff0d7212 */ /* 0x000fe400078e33ff */
[-C--:B------:R-:W-:Y:S01]  /*0a80*/  SHF.R.U32.HI R7, RZ, R28.reuse, R7 ;  /* 0x0000001cff077219 */ /* 0x080fe20000011607 */
[----:B------:R-:W0:Y:S01]  /*0a90*/  LDC R23, c[0x0][0x638] ;  /* 0x00018e00ff177b82 */ /* 0x000e220000000800 */
[----:B------:R-:W-:Y:S01]  /*0aa0*/  SHF.L.U32 R12, R9, R28, RZ ;  /* 0x0000001c090c7219 */ /* 0x000fe200000006ff */
[----:B------:R-:W-:-:S06]  /*0ab0*/  IMAD.MOV.U32 R6, RZ, RZ, R24 ;  /* 0x000000ffff067224 */ /* 0x000fcc00078e0018 */
[----:B------:R-:W0:Y:S01]  /*0ac0*/  LDC R101, c[0x0][0x610] ;  /* 0x00018400ff657b82 */ /* 0x000e220000000800 */
[----:B-1-3--:R-:W-:Y:S05]  /*0ad0*/  @!P0 BRA `(.L_x_6) ;  /* 0x0000000000288947 */ /* 0x00afea0003800000 */
[----:B------:R-:W1:Y:S02]  /*0ae0*/  LDC R11, c[0x0][0x64c] ;  /* 0x00019300ff0b7b82 */ /* 0x000e640000000800 */
[----:B-1----:R-:W-:-:S05]  /*0af0*/  IADD3 R11, P0, R24, R11, RZ ;  /* 0x0000000b180b7210 */ /* 0x002fca0007f1e0ff */
        /* <DEDUP_REMOVED lines=8> */
.L_x_6:
[----:B----4-:R-:W-:Y:S01]  /*0b80*/  SHF.R.U64 R6, R6, R21, R7 ;  /* 0x0000001506067219 */ /* 0x010fe20000001207 */
[----:B--2---:R-:W-:Y:S01]  /*0b90*/  VIADD R7, R26, 0xffffffff ;  /* 0xffffffff1a077836 */ /* 0x004fe20000000000 */
[----:B------:R-:W-:Y:S01]  /*0ba0*/  LOP3.LUT R13, R32, R13, RZ, 0xc0, !PT ;  /* 0x0000000d200d7212 */ /* 0x000fe200078ec0ff */
[----:B------:R-:W-:Y:S02]  /*0bb0*/  IMAD.MOV R15, RZ, RZ, -R15 ;  /* 0x000000ffff0f7224 */ /* 0x000fe400078e0a0f */
[----:B------:R-:W-:Y:S02]  /*0bc0*/  IMAD.MOV R8, RZ, RZ, -R6 ;  /* 0x000000ffff087224 */ /* 0x000fe400078e0a06 */
[----:B------:R-:W-:Y:S01]  /*0bd0*/  IMAD R13, R12, R6, R13 ;  /* 0x000000060c0d7224 */ /* 0x000fe200078e020d */
[----:B------:R-:W-:Y:S01]  /*0be0*/  LOP3.LUT R6, R22, R7, RZ, 0xc0, !PT ;  /* 0x0000000716067212 */ /* 0x000fe200078ec0ff */
[----:B------:R-:W-:Y:S02]  /*0bf0*/  @P3 IMAD R0, R20, R15, R5 ;  /* 0x0000000f14003224 */ /* 0x000fe400078e0205 */
[----:B0-----:R-:W-:-:S02]  /*0c00*/  IMAD R5, R8, R23, R24 ;  /* 0x0000001708057224 */ /* 0x001fc400078e0218 */
[----:B------:R-:W-:Y:S02]  /*0c10*/  IMAD R101, R13, R101, R0 ;  /* 0x000000650d657224 */ /* 0x000fe400078e0200 */
[----:B------:R-:W-:Y:S02]  /*0c20*/  IMAD R6, R5, R26, R6 ;  /* 0x0000001a05067224 */ /* 0x000fe400078e0206 */
[----:B------:R-:W-:-:S03]  /*0c30*/  IMAD.MOV.U32 R0, RZ, RZ, 0x1 ;  /* 0x00000001ff007424 */ /* 0x000fc600078e00ff */
[----:B------:R-:W-:Y:S02]  /*0c40*/  SEL R100, R6, R101, !P3 ;  /* 0x0000006506647207 */ /* 0x000fe40005800000 */
[----:B------:R-:W-:-:S07]  /*0c50*/  SEL R101, R101, R6, !P3 ;  /* 0x0000000665657207 */ /* 0x000fce0005800000 */
.L_x_4:
[----:B------:R-:W-:-:S08]  /*0c60*/  NOP ;  /* 0x0000000000007918 */ /* 0x000fd00000000000 */
[----:B------:R-:W0:Y:S02]  /*0c70*/  USETMAXREG.TRY_ALLOC.CTAPOOL UP0, 0xe8 ;  /* 0x000000e8000079c8 */ /* 0x000e240008000600 */
[----:B0-----:R-:W-:-:S13]  /*0c80*/  PLOP3.LUT P0, PT, PT, PT, UP0, 0x80, 0x0 ;  /* 0x000000000000781c */ /* 0x001fda0003f0f008 */
[----:B------:R-:W-:Y:S05]  /*0c90*/  @!P0 BRA `(.L_x_4) ;  /* 0xfffffffc00f08947 */ /* 0x000fea000383ffff */
[----:B------:R-:W-:Y:S01]  /*0ca0*/  ULDC.64 UR4, c[0x0][0x598] ;  /* 0x0001660000047ab9 */ /* 0x000fe20000000a00 */
[----:B------:R-:W-:Y:S01]  /*0cb0*/  ULDC.64 UR36, c[0x0][0x208] ;  /* 0x0000820000247ab9 */ /* 0x000fe20000000a00 */
[----:B------:R-:W-:-:S04]  /*0cc0*/  ISETP.NE.U32.AND P0, PT, RZ, UR4, PT ;  /* 0x00000004ff007c0c */ /* 0x000fc8000bf05070 */
[----:B------:R-:W-:-:S13]  /*0cd0*/  ISETP.NE.AND.EX P0, PT, RZ, UR5, PT, P0 ;  /* 0x00000005ff007c0c */ /* 0x000fda000bf05300 */
[----:B------:R-:W-:Y:S05]  /*0ce0*/  @!P0 BRA `(.L_x_7) ;  /* 0x00000000001c8947 */ /* 0x000fea0003800000 */
[----:B------:R-:W0:Y:S02]  /*0cf0*/  LDC.64 R6, c[0x0][0x598] ;  /* 0x00016600ff067b82 */ /* 0x000e240000000a00 */
[----:B0-----:R-:W2:Y:S02]  /*0d00*/  LDG.E.64 R6, desc[UR36][R6.64] ;  /* 0x0000002406067981 */ /* 0x001ea4000c1e1b00 */
[----:B--2---:R-:W-:-:S04]  /*0d10*/  ISETP.NE.U32.AND P0, PT, R6, RZ, PT ;  /* 0x000000ff0600720c */ /* 0x004fc80003f05070 */
[----:B------:R-:W-:-:S13]  /*0d20*/  ISETP.NE.AND.EX P0, PT, R7, RZ, PT, P0 ;  /* 0x000000ff0700720c */ /* 0x000fda0003f05300 */
[----:B------:R-:W-:Y:S05]  /*0d30*/  @!P0 BRA `(.L_x_7) ;  /* 0x0000000000088947 */ /* 0x000fea0003800000 */
[----:B------:R0:W5:Y:S01]  /*0d40*/  LD.E R19, desc[UR36][R6.64] ;  /* 0x0000002406137980 */ /* 0x000162000c101900 */
[----:B------:R-:W-:Y:S05]  /*0d50*/  BRA `(.L_x_8) ;  /* 0x0000000000247947 */ /* 0x000fea0003800000 */
.L_x_7:
[----:B------:R-:W-:Y:S02]  /*0d60*/  ULDC.64 UR4, c[0x0][0x588] ;  /* 0x0001620000047ab9 */ /* 0x000fe40000000a00 */
[----:B------:R-:W-:-:S04]  /*0d70*/  ISETP.NE.U32.AND P0, PT, RZ, UR4, PT ;  /* 0x00000004ff007c0c */ /* 0x000fc8000bf05070 */
[----:B------:R-:W-:-:S13]  /*0d80*/  ISETP.NE.AND.EX P0, PT, RZ, UR5, PT, P0 ;  /* 0x00000005ff007c0c */ /* 0x000fda000bf05300 */
[----:B------:R-:W-:Y:S05]  /*0d90*/  @!P0 BRA `(.L_x_9) ;  /* 0x00000000000c8947 */ /* 0x000fea0003800000 */
[----:B------:R-:W0:Y:S02]  /*0da0*/  LDC.64 R6, c[0x0][0x588] ;  /* 0x00016200ff067b82 */ /* 0x000e240000000a00 */
[----:B0-----:R1:W5:Y:S01]  /*0db0*/  LDG.E R19, desc[UR36][R6.64] ;  /* 0x0000002406137981 */ /* 0x001362000c1e1900 */
[----:B------:R-:W-:Y:S05]  /*0dc0*/  BRA `(.L_x_8) ;  /* 0x0000000000087947 */ /* 0x000fea0003800000 */
.L_x_9:
[----:B------:R-:W-:Y:S02]  /*0dd0*/  ULDC UR4, c[0x0][0x580] ;  /* 0x0001600000047ab9 */ /* 0x000fe40000000800 */
[----:B------:R-:W-:-:S07]  /*0de0*/  IMAD.U32 R19, RZ, RZ, UR4 ;  /* 0x00000004ff137e24 */ /* 0x000fce000f8e00ff */
.L_x_8:
[----:B------:R-:W-:Y:S02]  /*0df0*/  ULDC.64 UR4, c[0x0][0x5a0] ;  /* 0x0001680000047ab9 */ /* 0x000fe40000000a00 */
[----:B------:R-:W-:-:S04]  /*0e00*/  ISETP.NE.U32.AND P0, PT, RZ, UR4, PT ;  /* 0x00000004ff007c0c */ /* 0x000fc8000bf05070 */
[----:B------:R-:W-:-:S13]  /*0e10*/  ISETP.NE.AND.EX P0, PT, RZ, UR5, PT, P0 ;  /* 0x00000005ff007c0c */ /* 0x000fda000bf05300 */
[----:B------:R-:W-:Y:S05]  /*0e20*/  @!P0 BRA `(.L_x_10) ;  /* 0x00000000001c8947 */ /* 0x000fea0003800000 */
[----:B01----:R-:W0:Y:S02]  /*0e30*/  LDC.64 R6, c[0x0][0x5a0] ;  /* 0x00016800ff067b82 */ /* 0x003e240000000a00 */
[----:B0-----:R-:W2:Y:S02]  /*0e40*/  LDG.E.64 R6, desc[UR36][R6.64] ;  /* 0x0000002406067981 */ /* 0x001ea4000c1e1b00 */
[----:B--2---:R-:W-:-:S04]  /*0e50*/  ISETP.NE.U32.AND P0, PT, R6, RZ, PT ;  /* 0x000000ff0600720c */ /* 0x004fc80003f05070 */
[----:B------:R-:W-:-:S13]  /*0e60*/  ISETP.NE.AND.EX P0, PT, R7, RZ, PT, P0 ;  /* 0x000000ff0700720c */ /* 0x000fda0003f05300 */
[----:B------:R-:W-:Y:S05]  /*0e70*/  @!P0 BRA `(.L_x_10) ;  /* 0x0000000000088947 */ /* 0x000fea0003800000 */
[----:B------:R0:W5:Y:S01]  /*0e80*/  LD.E R88, desc[UR36][R6.64] ;  /* 0x0000002406587980 */ /* 0x000162000c101900 */
[----:B------:R-:W-:Y:S05]  /*0e90*/  BRA `(.L_x_11) ;  /* 0x0000000000247947 */ /* 0x000fea0003800000 */
.L_x_10:
[----:B------:R-:W-:Y:S02]  /*0ea0*/  ULDC.64 UR4, c[0x0][0x590] ;  /* 0x0001640000047ab9 */ /* 0x000fe40000000a00 */
[----:B------:R-:W-:-:S04]  /*0eb0*/  ISETP.NE.U32.AND P0, PT, RZ, UR4, PT ;  /* 0x00000004ff007c0c */ /* 0x000fc8000bf05070 */
[----:B------:R-:W-:-:S13]  /*0ec0*/  ISETP.NE.AND.EX P0, PT, RZ, UR5, PT, P0 ;  /* 0x00000005ff007c0c */ /* 0x000fda000bf05300 */
[----:B------:R-:W-:Y:S05]  /*0ed0*/  @!P0 BRA `(.L_x_12) ;  /* 0x00000000000c8947 */ /* 0x000fea0003800000 */
[----:B------:R-:W2:Y:S02]  /*0ee0*/  LDC.64 R88, c[0x0][0x590] ;  /* 0x00016400ff587b82 */ /* 0x000ea40000000a00 */
[----:B--2---:R2:W5:Y:S01]  /*0ef0*/  LDG.E R88, desc[UR36][R88.64] ;  /* 0x0000002458587981 */ /* 0x004562000c1e1900 */
[----:B------:R-:W-:Y:S05]  /*0f00*/  BRA `(.L_x_11) ;  /* 0x0000000000087947 */ /* 0x000fea0003800000 */
.L_x_12:
[----:B------:R-:W-:Y:S02]  /*0f10*/  ULDC UR4, c[0x0][0x584] ;  /* 0x0001610000047ab9 */ /* 0x000fe40000000800 */
[----:B------:R-:W-:-:S07]  /*0f20*/  IMAD.U32 R88, RZ, RZ, UR4 ;  /* 0x00000004ff587e24 */ /* 0x000fce000f8e00ff */
.L_x_11:
[----:B------:R-:W-:-:S13]  /*0f30*/  LOP3.LUT P0, RZ, R0, 0xff, RZ, 0xc0, !PT ;  /* 0x000000ff00ff7812 */ /* 0x000fda000780c0ff */
[----:B------:R-:W-:Y:S05]  /*0f40*/  @!P0 EXIT ;  /* 0x000000000000894d */ /* 0x000fea0003800000 */
[----:B------:R-:W3:Y:S01]  /*0f50*/  LDC R90, c[0x0][0x658] ;  /* 0x00019600ff5a7b82 */ /* 0x000ee20000000800 */
[----:B------:R-:W-:Y:S01]  /*0f60*/  ULDC.64 UR6, c[0x0][0x288] ;  /* 0x0000a20000067ab9 */ /* 0x000fe20000000a00 */
[----:B------:R-:W-:Y:S01]  /*0f70*/  LOP3.LUT R14, R14, 0x1, RZ, 0xc0, !PT ;  /* 0x000000010e0e7812 */ /* 0x000fe200078ec0ff */
[----:B------:R-:W-:Y:S01]  /*0f80*/  UIADD3 UR4, UR7, 0x7f, URZ ;  /* 0x0000007f07047890 */ /* 0x000fe2000fffe03f */
[----:B------:R-:W-:Y:S01]  /*0f90*/  SHF.R.U32.HI R0, RZ, 0x2, R3 ;  /* 0x00000002ff007819 */ /* 0x000fe20000011603 */
[----:B01----:R-:W-:Y:S01]  /*0fa0*/  IMAD.MOV.U32 R7, RZ, RZ, -0x1 ;  /* 0xffffffffff077424 */ /* 0x003fe200078e00ff */
[----:B------:R-:W-:Y:S01]  /*0fb0*/  SHF.R.U32.HI R4, RZ, 0x1, R4 ;  /* 0x00000001ff047819 */ /* 0x000fe20000011604 */
[----:B------:R-:W-:Y:S01]  /*0fc0*/  USHF.R.S32.HI UR5, URZ, 0x1f, UR4 ;  /* 0x0000001f3f057899 */ /* 0x000fe20008011404 */
[----:B------:R-:W0:Y:S01]  /*0fd0*/  LDC.64 R92, c[0x0][0x5c8] ;  /* 0x00017200ff5c7b82 */ /* 0x000e220000000a00 */
[----:B------:R-:W-:Y:S01]  /*0fe0*/  IMAD.SHL.U32 R5, R14, 0x40, RZ ;  /* 0x000000400e057824 */ /* 0x000fe200078e00ff */
[----:B------:R-:W-:Y:S01]  /*0ff0*/  LOP3.LUT R0, R0, 0x7, RZ, 0xc0, !PT ;  /* 0x0000000700007812 */ /* 0x000fe200078ec0ff */
[----:B------:R-:W-:Y:S01]  /*1000*/  ULEA.HI UR5, UR5, UR4, URZ, 0x7 ;  /* 0x0000000405057291 */ /* 0x000fe2000f8f383f */
[----:B------:R-:W-:Y:S01]  /*1010*/  LOP3.LUT R23, R4, 0x30, RZ, 0xc0, !PT ;  /* 0x0000003004177812 */ /* 0x000fe200078ec0ff */
[----:B------:R-:W-:Y:S01]  /*1020*/  IMAD.MOV.U32 R9, RZ, RZ, 0x1 ;  /* 0x00000001ff097424 */ /* 0x000fe200078e00ff */
[--C-:B------:R-:W-:Y:S01]  /*1030*/  LOP3.LUT R22, R5, 0x40, R0.reuse, 0xe2, !PT ;  /* 0x0000004005167812 */ /* 0x100fe200078ee200 */
[----:B------:R-:W-:Y:S01]  /*1040*/  USHF.R.S32.HI UR43, URZ, 0x7, UR5 ;  /* 0x000000073f2b7899 */ /* 0x000fe20008011405 */
[----:B------:R-:W1:Y:S01]  /*1050*/  LDC R95, c[0x0][0x600] ;  /* 0x00018000ff5f7b82 */ /* 0x000e620000000800 */
[-C--:B------:R-:W-:Y:S01]  /*1060*/  IADD3 R5, RZ, -R23.reuse, -R0 ;  /* 0x80000017ff057210 */ /* 0x080fe20007ffe800 */
[----:B------:R-:W-:Y:S01]  /*1070*/  IMAD.U32 R6, RZ, RZ, UR6 ;  /* 0x00000006ff067e24 */ /* 0x000fe2000f8e00ff */
[C---:B--2---:R-:W-:Y:S01]  /*1080*/  LOP3.LUT R89, R3.reuse, 0x3, RZ, 0xc0, !PT ;  /* 0x0000000303597812 */ /* 0x044fe200078ec0ff */
[----:B------:R-:W-:Y:S01]  /*1090*/  UISETP.LT.AND UP0, UPT, UR43, 0x1, UPT ;  /* 0x000000012b00788c */ /* 0x000fe2000bf01270 */
[----:B------:R-:W-:Y:S01]  /*10a0*/  LOP3.LUT R94, R3, 0x80, RZ, 0xc0, !PT ;  /* 0x00000080035e7812 */ /* 0x000fe200078ec0ff */
[----:B------:R-:W-:Y:S01]  /*10b0*/  IMAD R5, R14, -0x40, R5 ;  /* 0xffffffc00e057824 */ /* 0x000fe200078e0205 */
[----:B------:R-:W-:Y:S01]  /*10c0*/  ULDC UR4, c[0x0][0x284] ;  /* 0x0000a10000047ab9 */ /* 0x000fe20000000800 */
[-C--:B---3--:R-:W-:Y:S01]  /*10d0*/  SHF.L.U32 R7, R7, R90.reuse, RZ ;  /* 0x0000005a07077219 */ /* 0x088fe200000006ff */
[----:B------:R-:W-:Y:S01]  /*10e0*/  USEL UR44, UR43, 0x1, UP0 ;  /* 0x000000012b2c7887 */ /* 0x000fe20008000000 */
[----:B------:R-:W-:Y:S01]  /*10f0*/  LOP3.LUT R22, R22, R23, RZ, 0xfc, !PT ;  /* 0x0000001716167212 */ /* 0x000fe200078efcff */
[----:B------:R-:W-:Y:S01]  /*1100*/  IMAD R89, R89, -0x2, R6 ;  /* 0xfffffffe59597824 */ /* 0x000fe200078e0206 */
[----:B------:R-:W-:Y:S01]  /*1110*/  SHF.L.U32 R90, R9, R90, RZ ;  /* 0x0000005a095a7219 */ /* 0x000fe200000006ff */
[----:B------:R-:W-:Y:S01]  /*1120*/  VIADD R97, R5, UR4 ;  /* 0x0000000405617c36 */ /* 0x000fe20008000000 */
[----:B------:R-:W-:Y:S01]  /*1130*/  LOP3.LUT R98, R18, 0x1, RZ, 0xfc, !PT ;  /* 0x0000000112627812 */ /* 0x000fe200078efcff */
[----:B------:R-:W-:Y:S01]  /*1140*/  IMAD.MOV.U32 R23, RZ, RZ, RZ ;  /* 0x000000ffff177224 */ /* 0x000fe200078e00ff */
[C---:B0-----:R-:W-:Y:S01]  /*1150*/  SHF.L.U64.HI R91, R92.reuse, 0x3, R93 ;  /* 0x000000035c5b7819 */ /* 0x041fe2000001025d */
[----:B------:R-:W-:Y:S01]  /*1160*/  IMAD.SHL.U32 R92, R92, 0x8, RZ ;  /* 0x000000085c5c7824 */ /* 0x000fe200078e00ff */
[----:B------:R-:W-:Y:S01]  /*1170*/  SHF.R.U32.HI R94, RZ, 0x7, R94 ;  /* 0x00000007ff5e7819 */ /* 0x000fe2000001165e */
[----:B------:R-:W-:Y:S01]  /*1180*/  IMAD.SHL.U32 R93, R3, 0x2, RZ ;  /* 0x00000002035d7824 */ /* 0x000fe200078e00ff */
[----:B------:R-:W-:Y:S01]  /*1190*/  LOP3.LUT R96, RZ, R7, RZ, 0x33, !PT ;  /* 0x00000007ff607212 */ /* 0x000fe200078e33ff */
[----:B------:R-:W-:Y:S01]  /*11a0*/  UIADD3 UR44, UR43, -UR44, URZ ;  /* 0x8000002c2b2c7290 */ /* 0x000fe2000fffe03f */
[----:B------:R-:W-:Y:S01]  /*11b0*/  UMOV UR40, URZ ;  /* 0x0000003f00287c82 */ /* 0x000fe20008000000 */
[----:B-1----:R-:W-:Y:S01]  /*11c0*/  VIADD R95, R95, 0xffffffff ;  /* 0xffffffff5f5f7836 */ /* 0x002fe20000000000 */
[----:B------:R-:W-:-:S09]  /*11d0*/  UMOV UR42, URZ ;  /* 0x0000003f002a7c82 */ /* 0x000fd20008000000 */
.L_x_158:
[----:B0-----:R-:W0:Y:S01]  /*11e0*/  SHFL.IDX PT, R0, R94, RZ, 0x1f ;  /* 0x00001fff5e007589 */ /* 0x001e2200000e0000 */
[----:B-1----:R-:W1:Y:S01]  /*11f0*/  S2UR UR7, SR_CgaCtaId ;  /* 0x00000000000779c3 */ /* 0x002e620000008800 */
[----:B------:R-:W-:Y:S01]  /*1200*/  UMOV UR6, 0x400 ;  /* 0x0000040000067882 */ /* 0x000fe20000000000 */
[----:B0-----:R-:W-:Y:S01]  /*1210*/  R2UR UR4, R0 ;  /* 0x00000000000472ca */ /* 0x001fe200000e0000 */
[----:B-1----:R-:W-:-:S12]  /*1220*/  ULEA UR46, UR7, UR6, 0x18 ;  /* 0x00000006072e7291 */ /* 0x002fd8000f8ec03f */
[----:B------:R-:W-:-:S04]  /*1230*/  ULEA.HI UR5, UR4, UR4, URZ, 0x1 ;  /* 0x0000000404057291 */ /* 0x000fc8000f8f083f */
[----:B------:R-:W-:-:S04]  /*1240*/  ULOP3.LUT UR5, UR5, 0x7fffe, URZ, 0xc0, !UPT ;  /* 0x0007fffe05057892 */ /* 0x000fc8000f8ec03f */
[----:B------:R-:W-:-:S03]  /*1250*/  UIADD3 UR5, UR4, -UR5, URZ ;  /* 0x8000000504057290 */ /* 0x000fc6000fffe03f */
[----:B------:R-:W-:Y:S01]  /*1260*/  ULDC UR4, c[0x0][0x28c] ;  /* 0x0000a30000047ab9 */ /* 0x000fe20000000800 */
[----:B------:R-:W-:Y:S01]  /*1270*/  ULEA UR5, UR5, UR46, 0xd ;  /* 0x0000002e05057291 */ /* 0x000fe2000f8e683f */
[----:B------:R-:W-:-:S03]  /*1280*/  ISETP.LT.AND P0, PT, RZ, UR4, PT ;  /* 0x00000004ff007c0c */ /* 0x000fc6000bf01270 */
[----:B------:R-:W-:-:S04]  /*1290*/  UIADD3 UR5, UR5, 0x100, URZ ;  /* 0x0000010005057890 */ /* 0x000fc8000fffe03f */
[----:B------:R-:W-:-:S04]  /*12a0*/  USHF.R.U32.HI UR5, URZ, 0x4, UR5 ;  /* 0x000000043f057899 */ /* 0x000fc80008011605 */
[----:B------:R-:W-:-:S04]  /*12b0*/  ULOP3.LUT UR5, UR5, 0x3fff, URZ, 0xc0, !UPT ;  /* 0x00003fff05057892 */ /* 0x000fc8000f8ec03f */
[----:B------:R-:W-:Y:S01]  /*12c0*/  ULOP3.LUT UR45, UR5, 0x10000, URZ, 0xfc, !UPT ;  /* 0x00010000052d7892 */ /* 0x000fe2000f8efc3f */
[----:B--2345:R-:W-:Y:S11]  /*12d0*/  @P0 BRA `(.L_x_13) ;  /* 0x0000000000400947 */ /* 0x03cff60003800000 */
[----:B------:R-:W-:Y:S01]  /*12e0*/  MOV R0, 0x0 ;  /* 0x0000000000007802 */ /* 0x000fe20000000f00 */
[----:B------:R-:W-:Y:S01]  /*12f0*/  ULDC.64 UR4, c[0x4][0x68] ;  /* 0x01001a0000047ab9 */ /* 0x000fe20000000a00 */
[----:B------:R-:W-:Y:S01]  /*1300*/  ULDC.64 UR6, c[0x4][0x8] ;  /* 0x0100020000067ab9 */ /* 0x000fe20000000a00 */
[----:B------:R-:W-:Y:S01]  /*1310*/  IMAD.U32 R4, RZ, RZ, UR4 ;  /* 0x00000004ff047e24 */ /* 0x000fe2000f8e00ff */
[----:B------:R0:W1:Y:S01]  /*1320*/  LDC.64 R14, c[0x4][R0] ;  /* 0x01000000000e7b82 */ /* 0x0000620000000a00 */
[----:B------:R-:W-:Y:S01]  /*1330*/  IMAD.U32 R5, RZ, RZ, UR5 ;  /* 0x00000005ff057e24 */ /* 0x000fe2000f8e00ff */
[----:B------:R-:W-:Y:S01]  /*1340*/  ULDC.64 UR4, c[0x4][0x70] ;  /* 0x01001c0000047ab9 */ /* 0x000fe20000000a00 */
[----:B------:R-:W-:Y:S02]  /*1350*/  IMAD.U32 R10, RZ, RZ, UR6 ;  /* 0x00000006ff0a7e24 */ /* 0x000fe4000f8e00ff */
[----:B------:R-:W-:Y:S02]  /*1360*/  IMAD.U32 R6, RZ, RZ, UR4 ;  /* 0x00000004ff067e24 */ /* 0x000fe4000f8e00ff */
[----:B------:R-:W-:-:S02]  /*1370*/  IMAD.U32 R7, RZ, RZ, UR5 ;  /* 0x00000005ff077e24 */ /* 0x000fc4000f8e00ff */
[----:B------:R-:W-:Y:S02]  /*1380*/  IMAD.U32 R11, RZ, RZ, UR7 ;  /* 0x00000007ff0b7e24 */ /* 0x000fe4000f8e00ff */
[----:B------:R-:W-:Y:S02]  /*1390*/  IMAD.MOV.U32 R8, RZ, RZ, 0x1e1 ;  /* 0x000001e1ff087424 */ /* 0x000fe400078e00ff */
[----:B------:R-:W-:Y:S02]  /*13a0*/  IMAD.MOV.U32 R12, RZ, RZ, 0x1 ;  /* 0x00000001ff0c7424 */ /* 0x000fe400078e00ff */
[----:B0-----:R-:W-:-:S07]  /*13b0*/  IMAD.MOV.U32 R13, RZ, RZ, RZ ;  /* 0x000000ffff0d7224 */ /* 0x001fce00078e00ff */
[----:B------:R-:W-:-:S07]  /*13c0*/  LEPC R20, `(.L_x_13) ;  /* 0x000000001014794e */ /* 0x000fce0000000000 */
[----:B-1---5:R-:W-:Y:S05]  /*13d0*/  CALL.ABS.NOINC R14 ;  /* 0x000000000e007343 */ /* 0x022fea0003c00000 */
.L_x_13:
[----:B------:R-:W-:-:S13]  /*13e0*/  ISETP.NE.AND P0, PT, R98, 0x3, PT ;  /* 0x000000036200780c */ /* 0x000fda0003f05270 */
[----:B------:R-:W-:Y:S05]  /*13f0*/  @!P0 BRA `(.L_x_14) ;  /* 0x0000000000048947 */ /* 0x000fea0003800000 */
[----:B------:R-:W-:Y:S01]  /*1400*/  BPT.TRAP 0x1 ;  /* 0x000000040000795c */ /* 0x000fe20000300000 */
.L_x_14:
[----:B------:R-:W-:Y:S02]  /*1410*/  IMAD.U32 R3, RZ, RZ, UR42 ;  /* 0x0000002aff037e24 */ /* 0x000fe4000f8e00ff */
[----:B------:R-:W-:-:S03]  /*1420*/  IMAD.U32 R0, RZ, RZ, UR40 ;  /* 0x00000028ff007e24 */ /* 0x000fc6000f8e00ff */
[----:B------:R-:W-:Y:S02]  /*1430*/  LEA R3, R3, UR46, 0x3 ;  /* 0x0000002e03037c11 */ /* 0x000fe4000f8e18ff */
[----:B------:R-:W-:-:S04]  /*1440*/  SHF.L.U32 R0, R0, 0x1f, RZ ;  /* 0x0000001f00007819 */ /* 0x000fc800000006ff */
[----:B------:R0:W1:Y:S01]  /*1450*/  SYNCS.PHASECHK.TRANS64.TRYWAIT P1, [R3+URZ], R0 ;  /* 0x00000000030075a7 */ /* 0x000062000802017f */
[----:B------:R-:W-:Y:S05]  /*1460*/  @!P0 BRA `(.L_x_15) ;  /* 0x0000000000048947 */ /* 0x000fea0003800000 */
[----:B------:R-:W-:Y:S01]  /*1470*/  BPT.TRAP 0x1 ;  /* 0x000000040000795c */ /* 0x000fe20000300000 */
.L_x_15:
[----:B------:R-:W-:-:S05]  /*1480*/  IMAD.U32 R4, RZ, RZ, UR44 ;  /* 0x0000002cff047e24 */ /* 0x000fca000f8e00ff */
[----:B------:R-:W-:Y:S01]  /*1490*/  ISETP.GE.AND P2, PT, R4, 0x1, PT ;  /* 0x000000010400780c */ /* 0x000fe20003f46270 */
[----:B-1----:R-:W-:-:S12]  /*14a0*/  @P1 BRA `(.L_x_16) ;  /* 0x0000000000081947 */ /* 0x002fd80003800000 */
[----:B------:R-:W1:Y:S02]  /*14b0*/  SYNCS.PHASECHK.TRANS64.TRYWAIT P1, [R3+URZ], R0 ;  /* 0x00000000030075a7 */ /* 0x000e64000802017f */
[----:B-1----:R-:W-:Y:S05]  /*14c0*/  @!P1 BRA `(.L_x_17) ;  /* 0x0000006800b49947 */ /* 0x002fea0003800000 */
.L_x_16:
[----:B------:R-:W-:Y:S05]  /*14d0*/  WARPSYNC.ALL ;  /* 0x0000000000007948 */ /* 0x000fea0003800000 */
[----:B------:R-:W-:Y:S01]  /*14e0*/  UIADD3 UR4, UR46, 0x28100, URZ ;  /* 0x000281002e047890 */ /* 0x000fe2000fffe03f */
[----:B------:R-:W-:Y:S01]  /*14f0*/  WARPGROUP.ARRIVE ;  /* 0x00000000000079c5 */ /* 0x000fe20000000000 */
[----:B------:R-:W-:Y:S02]  /*1500*/  ULEA UR5, UR42, UR45, 0xb ;  /* 0x0000002d2a057291 */ /* 0x000fe4000f8e583f */
[----:B------:R-:W-:Y:S01]  /*1510*/  USHF.R.U32.HI UR4, URZ, 0x4, UR4 ;  /* 0x000000043f047899 */ /* 0x000fe20008011604 */
[----:B------:R-:W-:Y:S01]  /*1520*/  UMOV UR9, 0x40000040 ;  /* 0x4000004000097882 */ /* 0x000fe20000000000 */
[----:B------:R-:W-:-:S02]  /*1530*/  UMOV UR11, 0x40000040 ;  /* 0x40000040000b7882 */ /* 0x000fc40000000000 */
[----:B------:R-:W-:Y:S01]  /*1540*/  ULOP3.LUT UR4, UR4, 0x3fff, URZ, 0xc0, !UPT ;  /* 0x00003fff04047892 */ /* 0x000fe2000f8ec03f */
[----:B------:R-:W-:-:S03]  /*1550*/  UMOV UR8, UR5 ;  /* 0x0000000500087c82 */ /* 0x000fc60008000000 */
[----:B------:R-:W-:-:S04]  /*1560*/  ULOP3.LUT UR4, UR4, 0x10000, URZ, 0xfc, !UPT ;  /* 0x0001000004047892 */ /* 0x000fc8000f8efc3f */
[----:B------:R-:W-:-:S07]  /*1570*/  ULEA UR6, UR42, UR4, 0xb ;  /* 0x000000042a067291 */ /* 0x000fce000f8e583f */
[----:B------:R-:W-:Y:S02]  /*1580*/  UMOV UR10, UR6 ;  /* 0x00000006000a7c82 */ /* 0x000fe40008000000 */
[----:B------:R-:W-:Y:S01]  /*1590*/  HGMMA.64x128x16.F32.BF16 R24, gdesc[UR8], RZ, !UPT, gsb0 ;  /* 0x01e00000081879f0 */ /* 0x000fe2000c0018ff */
[----:B------:R-:W-:Y:S02]  /*15a0*/  UIADD3 UR8, UR5, 0x2, URZ ;  /* 0x0000000205087890 */ /* 0x000fe4000fffe03f */
[----:B------:R-:W-:Y:S01]  /*15b0*/  UIADD3 UR10, UR6, 0x2, URZ ;  /* 0x00000002060a7890 */ /* 0x000fe2000fffe03f */
[----:B------:R-:W-:Y:S01]  /*15c0*/  UMOV UR9, 0x40000040 ;  /* 0x4000004000097882 */ /* 0x000fe20000000000 */
[----:B------:R-:W-:Y:S01]  /*15d0*/  UMOV UR11, 0x40000040 ;  /* 0x40000040000b7882 */ /* 0x000fe20000000000 */
[----:B------:R-:W-:Y:S02]  /*15e0*/  WARPGROUP.DEPBAR.LE gsb0, 0x0 ;  /* 0x00008000000079c5 */ /* 0x000fe40000010000 */
[----:B------:R-:W-:-:S06]  /*15f0*/  WARPGROUP.ARRIVE ;  /* 0x00000000000079c5 */ /* 0x000fcc0000000000 */
[----:B------:R-:W-:Y:S01]  /*1600*/  HGMMA.64x128x16.F32.BF16 R24, gdesc[UR8], R24, gsb0 ;  /* 0x01e00000081879f0 */ /* 0x000fe20008001818 */
        /* <DEDUP_REMOVED lines=41> */
[----:B------:R-:W-:Y:S03]  /*18a0*/  HGMMA.64x128x16.F32.BF16 R24, gdesc[UR8], R24, gsb0 ;  /* 0x01e00000081879f0 */ /* 0x000fe60008001818 */
[----:B------:R-:W-:Y:S02]  /*18b0*/  WARPGROUP.DEPBAR.LE gsb0, 0x0 ;  /* 0x00008000000079c5 */ /* 0x000fe40000010000 */
[----:B------:R-:W-:Y:S05]  /*18c0*/  @!P2 BRA `(.L_x_18) ;  /* 0x00000004008ca947 */ /* 0x000fea0003800000 */
[----:B------:R-:W-:Y:S01]  /*18d0*/  UIADD3 UR5, UR42, 0x1, URZ ;  /* 0x000000012a057890 */ /* 0x000fe2000fffe03f */
[----:B01----:R-:W-:-:S03]  /*18e0*/  IMAD.U32 R0, RZ, RZ, UR44 ;  /* 0x0000002cff007e24 */ /* 0x003fc6000f8e00ff */
[----:B------:R-:W-:-:S04]  /*18f0*/  UISETP.NE.AND UP0, UPT, UR5, 0x5, UPT ;  /* 0x000000050500788c */ /* 0x000fc8000bf05270 */
[----:B------:R-:W-:Y:S02]  /*1900*/  USEL UR6, URZ, 0x1, UP0 ;  /* 0x000000013f067887 */ /* 0x000fe40008000000 */
[----:B------:R-:W-:Y:S02]  /*1910*/  USEL UR5, UR5, URZ, UP0 ;  /* 0x0000003f05057287 */ /* 0x000fe40008000000 */
[----:B------:R-:W-:-:S06]  /*1920*/  ULOP3.LUT UR6, UR40, UR6, URZ, 0x3c, !UPT ;  /* 0x0000000628067292 */ /* 0x000fcc000f8e3c3f */
[----:B------:R-:W-:Y:S01]  /*1930*/  IMAD.U32 R5, RZ, RZ, UR6 ;  /* 0x00000006ff057e24 */ /* 0x000fe2000f8e00ff */
[----:B------:R-:W-:-:S06]  /*1940*/  UMOV UR6, UR42 ;  /* 0x0000002a00067c82 */ /* 0x000fcc0008000000 */
.L_x_25:
[----:B01----:R-:W-:Y:S05]  /*1950*/  @!P0 BRA `(.L_x_19) ;  /* 0x0000000000048947 */ /* 0x003fea0003800000 */
[----:B------:R-:W-:Y:S01]  /*1960*/  BPT.TRAP 0x1 ;  /* 0x000000040000795c */ /* 0x000fe20000300000 */
.L_x_19:
[----:B------:R-:W0:Y:S01]  /*1970*/  S2UR UR8, SR_CgaCtaId ;  /* 0x00000000000879c3 */ /* 0x000e220000008800 */
[----:B------:R-:W-:Y:S01]  /*1980*/  UMOV UR7, 0x400 ;  /* 0x0000040000077882 */ /* 0x000fe20000000000 */
[----:B------:R-:W-:Y:S01]  /*1990*/  SHF.L.U32 R3, R5, 0x1f, RZ ;  /* 0x0000001f05037819 */ /* 0x000fe200000006ff */
[----:B0-----:R-:W-:-:S04]  /*19a0*/  ULEA UR7, UR8, UR7, 0x18 ;  /* 0x0000000708077291 */ /* 0x001fc8000f8ec03f */
[----:B------:R-:W-:-:S09]  /*19b0*/  ULEA UR8, UR5, UR7, 0x3 ;  /* 0x0000000705087291 */ /* 0x000fd2000f8e183f */
[----:B------:R0:W1:Y:S01]  /*19c0*/  SYNCS.PHASECHK.TRANS64.TRYWAIT P1, [UR8], R3 ;  /* 0x00000003ff0075a7 */ /* 0x0000620008020148 */
[----:B------:R-:W-:Y:S05]  /*19d0*/  @!P0 BRA `(.L_x_20) ;  /* 0x0000000000048947 */ /* 0x000fea0003800000 */
[----:B------:R-:W-:Y:S01]  /*19e0*/  BPT.TRAP 0x1 ;  /* 0x000000040000795c */ /* 0x000fe20000300000 */
.L_x_20:
[----:B-1----:R-:W-:Y:S05]  /*19f0*/  @P1 BRA `(.L_x_21) ;  /* 0x0000000000081947 */ /* 0x002fea0003800000 */
[----:B------:R-:W1:Y:S02]  /*1a00*/  SYNCS.PHASECHK.TRANS64.TRYWAIT P1, [UR8], R3 ;  /* 0x00000003ff0075a7 */ /* 0x000e640008020148 */
[----:B-1----:R-:W-:Y:S05]  /*1a10*/  @!P1 BRA `(.L_x_22) ;  /* 0x0000006400749947 */ /* 0x002fea0003800000 */
.L_x_21:
[----:B------:R-:W-:Y:S01]  /*1a20*/  ULEA UR12, UR5, UR45, 0xb ;  /* 0x0000002d050c7291 */ /* 0x000fe2000f8e583f */
[----:B------:R-:W-:Y:S01]  /*1a30*/  WARPGROUP.ARRIVE ;  /* 0x00000000000079c5 */ /* 0x000fe20000000000 */
[----:B------:R-:W-:Y:S01]  /*1a40*/  ULEA UR13, UR5, UR4, 0xb ;  /* 0x00000004050d7291 */ /* 0x000fe2000f8e583f */
[----:B------:R-:W-:Y:S01]  /*1a50*/  UMOV UR9, 0x40000040 ;  /* 0x4000004000097882 */ /* 0x000fe20000000000 */
[----:B------:R-:W-:-:S03]  /*1a60*/  UMOV UR11, 0x40000040 ;  /* 0x40000040000b7882 */ /* 0x000fc60000000000 */
[----:B------:R-:W-:Y:S02]  /*1a70*/  UMOV UR8, UR12 ;  /* 0x0000000c00087c82 */ /* 0x000fe40008000000 */
[----:B------:R-:W-:Y:S02]  /*1a80*/  UMOV UR10, UR13 ;  /* 0x0000000d000a7c82 */ /* 0x000fe40008000000 */
[----:B------:R-:W-:Y:S01]  /*1a90*/  HGMMA.64x128x16.F32.BF16 R24, gdesc[UR8], R24, gsb0 ;  /* 0x01e00000081879f0 */ /* 0x000fe20008001818 */
[----:B------:R-:W-:Y:S02]  /*1aa0*/  UIADD3 UR8, UR12, 0x2, URZ ;  /* 0x000000020c087890 */ /* 0x000fe4000fffe03f */
[----:B------:R-:W-:Y:S01]  /*1ab0*/  UIADD3 UR10, UR13, 0x2, URZ ;  /* 0x000000020d0a7890 */ /* 0x000fe2000fffe03f */
[----:B------:R-:W-:Y:S01]  /*1ac0*/  UMOV UR9, 0x40000040 ;  /* 0x4000004000097882 */ /* 0x000fe20000000000 */
[----:B------:R-:W-:Y:S01]  /*1ad0*/  UMOV UR11, 0x40000040 ;  /* 0x40000040000b7882 */ /* 0x000fe20000000000 */
[----:B------:R-:W-:-:S02]  /*1ae0*/  WARPGROUP.DEPBAR.LE gsb0, 0x0 ;  /* 0x00008000000079c5 */ /* 0x000fc40000010000 */
        /* <DEDUP_REMOVED lines=46> */
[----:B------:R-:W-:Y:S01]  /*1dd0*/  BPT.TRAP 0x1 ;  /* 0x000000040000795c */ /* 0x000fe20000300000 */
.L_x_23:
[----:B------:R-:W-:Y:S01]  /*1de0*/  ULEA UR7, UR6, UR7, 0x3 ;  /* 0x0000000706077291 */ /* 0x000fe2000f8e183f */
[----:B------:R-:W-:-:S03]  /*1df0*/  ISETP.GT.U32.AND P1, PT, R18, 0x1, PT ;  /* 0x000000011200780c */ /* 0x000fc60003f24070 */
[----:B------:R-:W-:-:S04]  /*1e00*/  UIADD3 UR7, UR7, 0x28, URZ ;  /* 0x0000002807077890 */ /* 0x000fc8000fffe03f */
[----:B------:R-:W-:-:S09]  /*1e10*/  UPRMT UR7, URZ, 0x654, UR7 ;  /* 0x000006543f077896 */ /* 0x000fd20008000007 */
[----:B------:R-:W-:Y:S01]  /*1e20*/  SYNCS.ARRIVE.TRANS64.RED.A1T0 RZ, [UR7], RZ ;  /* 0x000000ffffff79a7 */ /* 0x000fe20008100407 */
[----:B------:R-:W-:Y:S05]  /*1e30*/  @P1 BRA `(.L_x_24) ;  /* 0x0000000000041947 */ /* 0x000fea0003800000 */
[----:B------:R-:W-:Y:S01]  /*1e40*/  BPT.TRAP 0x1 ;  /* 0x000000040000795c */ /* 0x000fe20000300000 */
.L_x_24:
[----:B------:R-:W-:Y:S01]  /*1e50*/  UIADD3 UR5, UR5, 0x1, URZ ;  /* 0x0000000105057890 */ /* 0x000fe2000fffe03f */
[C---:B------:R-:W-:Y:S01]  /*1e60*/  ISETP.GT.AND P1, PT, R0.reuse, 0x1, PT ;  /* 0x000000010000780c */ /* 0x040fe20003f24270 */
[----:B------:R-:W-:Y:S01]  /*1e70*/  UIADD3 UR6, UR6, 0x1, URZ ;  /* 0x0000000106067890 */ /* 0x000fe2000fffe03f */
[----:B------:R-:W-:Y:S01]  /*1e80*/  VIADD R0, R0, 0xffffffff ;  /* 0xffffffff00007836 */ /* 0x000fe20000000000 */
[----:B------:R-:W-:Y:S02]  /*1e90*/  UISETP.NE.AND UP0, UPT, UR5, 0x5, UPT ;  /* 0x000000050500788c */ /* 0x000fe4000bf05270 */
[----:B------:R-:W-:Y:S02]  /*1ea0*/  UISETP.NE.AND UP1, UPT, UR6, 0x5, UPT ;  /* 0x000000050600788c */ /* 0x000fe4000bf25270 */
[----:B------:R-:W-:Y:S02]  /*1eb0*/  USEL UR7, URZ, 0x1, UP0 ;  /* 0x000000013f077887 */ /* 0x000fe40008000000 */
[----:B------:R-:W-:-:S02]  /*1ec0*/  USEL UR5, UR5, URZ, UP0 ;  /* 0x0000003f05057287 */ /* 0x000fc40008000000 */
[----:B------:R-:W-:Y:S02]  /*1ed0*/  USEL UR6, UR6, URZ, UP1 ;  /* 0x0000003f06067287 */ /* 0x000fe40008800000 */
[----:B------:R-:W-:Y:S01]  /*1ee0*/  LOP3.LUT R5, R5, UR7, RZ, 0x3c, !PT ;  /* 0x0000000705057c12 */ /* 0x000fe2000f8e3cff */
[----:B------:R-:W-:Y:S09]  /*1ef0*/  @P1 BRA `(.L_x_25) ;  /* 0xfffffff800941947 */ /* 0x000ff2000383ffff */
.L_x_18:
[----:B01----:R-:W0:Y:S02]  /*1f00*/  LDC R0, c[0x0][0x28c] ;  /* 0x0000a300ff007b82 */ /* 0x003e240000000800 */
[----:B0-----:R-:W-:-:S13]  /*1f10*/  ISETP.GE.AND P1, PT, R0, 0x1, PT ;  /* 0x000000010000780c */ /* 0x001fda0003f26270 */
[----:B------:R-:W-:Y:S05]  /*1f20*/  @!P1 BRA `(.L_x_26) ;  /* 0x0000000000409947 */ /* 0x000fea0003800000 */
[----:B------:R-:W-:Y:S05]  /*1f30*/  @!P0 BRA `(.L_x_27) ;  /* 0x0000000000048947 */ /* 0x000fea0003800000 */
[----:B------:R-:W-:Y:S01]  /*1f40*/  BPT.TRAP 0x1 ;  /* 0x000000040000795c */ /* 0x000fe20000300000 */
.L_x_27:
[----:B------:R-:W0:Y:S01]  /*1f50*/  S2UR UR7, SR_CgaCtaId ;  /* 0x00000000000779c3 */ /* 0x000e220000008800 */
[----:B------:R-:W-:Y:S01]  /*1f60*/  UIADD3 UR6, UR44, UR42, URZ ;  /* 0x0000002a2c067290 */ /* 0x000fe2000fffe03f */
[----:B------:R-:W-:-:S03]  /*1f70*/  ISETP.GT.U32.AND P0, PT, R18, 0x1, PT ;  /* 0x000000011200780c */ /* 0x000fc60003f04070 */
[----:B------:R-:W-:-:S04]  /*1f80*/  UIMAD.WIDE.U32 UR4, UR6, -0x33333333, URZ ;  /* 0xcccccccd060478a5 */ /* 0x000fc8000f8e003f */
[----:B------:R-:W-:-:S03]  /*1f90*/  USHF.R.U32.HI UR4, URZ, 0x2, UR5 ;  /* 0x000000023f047899 */ /* 0x000fc60008011605 */
[----:B------:R-:W-:Y:S01]  /*1fa0*/  UMOV UR5, 0x400 ;  /* 0x0000040000057882 */ /* 0x000fe20000000000 */
[----:B------:R-:W-:Y:S02]  /*1fb0*/  UIMAD UR6, UR4, -0x5, UR6 ;  /* 0xfffffffb040678a4 */ /* 0x000fe4000f8e0206 */
[----:B0-----:R-:W-:-:S04]  /*1fc0*/  ULEA UR5, UR7, UR5, 0x18 ;  /* 0x0000000507057291 */ /* 0x001fc8000f8ec03f */
[----:B------:R-:W-:-:S04]  /*1fd0*/  ULEA UR6, UR6, UR5, 0x3 ;  /* 0x0000000506067291 */ /* 0x000fc8000f8e183f */
[----:B------:R-:W-:-:S04]  /*1fe0*/  UIADD3 UR6, UR6, 0x28, URZ ;  /* 0x0000002806067890 */ /* 0x000fc8000fffe03f */
[----:B------:R-:W-:-:S09]  /*1ff0*/  UPRMT UR6, URZ, 0x654, UR6 ;  /* 0x000006543f067896 */ /* 0x000fd20008000006 */
[----:B------:R-:W-:Y:S01]  /*2000*/  SYNCS.ARRIVE.TRANS64.RED.A1T0 RZ, [UR6], RZ ;  /* 0x000000ffffff79a7 */ /* 0x000fe20008100406 */
[----:B------:R-:W-:Y:S05]  /*2010*/  @P0 BRA `(.L_x_26) ;  /* 0x0000000000040947 */ /* 0x000fea0003800000 */
[----:B------:R-:W-:Y:S01]  /*2020*/  BPT.TRAP 0x1 ;  /* 0x000000040000795c */ /* 0x000fe20000300000 */
.L_x_26:
[----:B------:R-:W-:Y:S01]  /*2030*/  IMAD.SHL.U32 R6, R100, 0x80, RZ ;  /* 0x0000008064067824 */ /* 0x000fe200078e00ff */
[----:B------:R-:W-:Y:S01]  /*2040*/  UIADD3 UR42, UR43, UR42, URZ ;  /* 0x0000002a2b2a7290 */ /* 0x000fe2000fffe03f */
[----:B------:R-:W-:Y:S01]  /*2050*/  SHF.R.S32.HI R11, RZ, 0x1f, R99 ;  /* 0x0000001fff0b7819 */ /* 0x000fe20000011463 */
[----:B------:R-:W-:Y:S01]  /*2060*/  UISETP.GE.U32.AND UP1, UPT, UR43, 0x5, UPT ;  /* 0x000000052b00788c */ /* 0x000fe2000bf26070 */
[----:B------:R-:W-:Y:S01]  /*2070*/  IMAD.SHL.U32 R10, R101, 0x80, RZ ;  /* 0x00000080650a7824 */ /* 0x000fe200078e00ff */
[----:B------:R-:W-:Y:S01]  /*2080*/  ULDC UR7, c[0x0][0x288] ;  /* 0x0000a20000077ab9 */ /* 0x000fe20000000800 */
[C---:B------:R-:W-:Y:S01]  /*2090*/  LOP3.LUT R8, R6.reuse, 0x6, R93, 0xf8, !PT ;  /* 0x0000000606087812 */ /* 0x040fe200078ef85d */
[----:B------:R-:W-:Y:S01]  /*20a0*/  UISETP.GT.U32.AND UP0, UPT, UR42, 0x4, UPT ;  /* 0x000000042a00788c */ /* 0x000fe2000bf04070 */
[----:B------:R-:W-:Y:S01]  /*20b0*/  ISETP.GE.AND P0, PT, R6, UR7, PT ;  /* 0x0000000706007c0c */ /* 0x000fe2000bf06270 */
[----:B------:R-:W-:Y:S01]  /*20c0*/  ULDC.64 UR4, c[0x0][0x5d0] ;  /* 0x0001740000047ab9 */ /* 0x000fe20000000a00 */
[--C-:B------:R-:W-:Y:S01]  /*20d0*/  SHF.R.S32.HI R9, RZ, 0x1f, R8.reuse ;  /* 0x0000001fff097819 */ /* 0x100fe20000011408 */
[----:B------:R-:W-:Y:S01]  /*20e0*/  ULDC UR10, c[0x0][0x284] ;  /* 0x0000a100000a7ab9 */ /* 0x000fe20000000800 */
[----:B------:R-:W-:Y:S01]  /*20f0*/  IMAD R0, R11, UR4, RZ ;  /* 0x000000040b007c24 */ /* 0x000fe2000f8e02ff */
[----:B------:R-:W-:Y:S01]  /*2100*/  UISETP.LT.U32.AND UP0, UPT, UR43, 0x5, UP0 ;  /* 0x000000052b00788c */ /* 0x000fe20008701070 */
[----:B------:R-:W-:Y:S01]  /*2110*/  ISETP.GE.OR P0, PT, R10, UR10, P0 ;  /* 0x0000000a0a007c0c */ /* 0x000fe20008706670 */
[----:B------:R-:W-:Y:S01]  /*2120*/  IMAD.WIDE.U32 R4, R99, UR4, R8 ;  /* 0x0000000463047c25 */ /* 0x000fe2000f8e0008 */
[----:B------:R-:W-:Y:S01]  /*2130*/  ULDC.64 UR8, c[0x0][0x5c8] ;  /* 0x0001720000087ab9 */ /* 0x000fe20000000a00 */
[----:B------:R-:W-:-:S02]  /*2140*/  USEL UR6, URZ, 0x1, !UP0 ;  /* 0x000000013f067887 */ /* 0x000fc4000c000000 */
[----:B------:R-:W-:Y:S01]  /*2150*/  IMAD R3, R99, UR5, R0 ;  /* 0x0000000563037c24 */ /* 0x000fe2000f8e0200 */
[----:B------:R-:W-:Y:S01]  /*2160*/  @UP1 UIMAD.WIDE.U32 UR4, UR42, -0x33333333, URZ ;  /* 0xcccccccd2a0418a5 */ /* 0x000fe2000f8e003f */
[----:B------:R-:W-:Y:S01]  /*2170*/  IMAD.WIDE R100, R101, 0x80, R22 ;  /* 0x0000008065647825 */ /* 0x000fe200078e0216 */
[----:B------:R-:W-:Y:S02]  /*2180*/  ULOP3.LUT UR40, UR40, UR6, URZ, 0x3c, !UPT ;  /* 0x0000000628287292 */ /* 0x000fe4000f8e3c3f */
[----:B------:R-:W-:Y:S01]  /*2190*/  @UP1 USHF.R.U32.HI UR4, URZ, 0x2, UR5 ;  /* 0x000000023f041899 */ /* 0x000fe20008011605 */
[----:B------:R-:W-:Y:S02]  /*21a0*/  IMAD.IADD R5, R5, 0x1, R3 ;  /* 0x0000000105057824 */ /* 0x000fe400078e0203 */
[----:B------:R-:W-:Y:S01]  /*21b0*/  IMAD R3, R101, UR8, RZ ;  /* 0x0000000865037c24 */ /* 0x000fe2000f8e02ff */
[----:B------:R-:W-:Y:S01]  /*21c0*/  @UP1 ULOP3.LUT UR40, UR40, 0x1, UR4, 0x78, !UPT ;  /* 0x0000000128281892 */ /* 0x000fe2000f8e7804 */
[----:B------:R-:W-:-:S04]  /*21d0*/  IMAD.WIDE.U32 R102, R100, UR8, R4 ;  /* 0x0000000864667c25 */ /* 0x000fc8000f8e0004 */
[----:B------:R-:W-:Y:S02]  /*21e0*/  IMAD R7, R100, UR9, R3 ;  /* 0x0000000964077c24 */ /* 0x000fe4000f8e0203 */
[----:B------:R-:W-:Y:S01]  /*21f0*/  IMAD.MOV.U32 R0, RZ, RZ, -0x1 ;  /* 0xffffffffff007424 */ /* 0x000fe200078e00ff */
[----:B------:R-:W-:Y:S06]  /*2200*/  @P0 BRA `(.L_x_28) ;  /* 0x00000040001c0947 */ /* 0x000fec0003800000 */
[----:B-----5:R-:W-:Y:S01]  /*2210*/  FSETP.NEU.AND P0, PT, R88, RZ, PT ;  /* 0x000000ff5800720b */ /* 0x020fe20003f0d000 */
[----:B------:R-:W-:Y:S01]  /*2220*/  IMAD.IADD R4, R89, 0x1, -R6 ;  /* 0x0000000159047824 */ /* 0x000fe200078e0a06 */
[----:B------:R-:W-:Y:S01]  /*2230*/  BSSY B0, `(.L_x_28) ;  /* 0x0000404000007945 */ /* 0x000fe20003800000 */
[----:B------:R-:W-:Y:S02]  /*2240*/  IMAD.IADD R3, R97, 0x1, -R10 ;  /* 0x0000000161037824 */ /* 0x000fe400078e0a0a */
[----:B------:R-:W-:Y:S01]  /*2250*/  IMAD.IADD R113, R103, 0x1, R7 ;  /* 0x0000000167717824 */ /* 0x000fe200078e0207 */
[----:B------:R-:W-:-:S04]  /*2260*/  ISETP.GT.AND P2, PT, R4, RZ, PT ;  /* 0x000000ff0400720c */ /* 0x000fc80003f44270 */
[----:B------:R-:W-:-:S03]  /*2270*/  ISETP.GT.AND P1, PT, R3, RZ, P2 ;  /* 0x000000ff0300720c */ /* 0x000fc60001724270 */
[----:B------:R-:W-:Y:S10]  /*2280*/  @!P0 BRA `(.L_x_29) ;  /* 0x0000002c00288947 */ /* 0x000ff40003800000 */
[----:B------:R-:W0:Y:S01]  /*2290*/  LDC.64 R106, c[0x0][0x5b8] ;  /* 0x00016e00ff6a7b82 */ /* 0x000e220000000a00 */
[----:B------:R-:W-:-:S07]  /*22a0*/  ULDC.64 UR4, c[0x0][0x5c0] ;  /* 0x0001700000047ab9 */ /* 0x000fce0000000a00 */
[----:B------:R-:W1:Y:S08]  /*22b0*/  LDC.64 R108, c[0x0][0x5b0] ;  /* 0x00016c00ff6c7b82 */ /* 0x000e700000000a00 */
[----:B------:R-:W2:Y:S01]  /*22c0*/  LDC.64 R110, c[0x0][0x5a8] ;  /* 0x00016a00ff6e7b82 */ /* 0x000ea20000000a00 */
[-C--:B0-----:R-:W-:Y:S02]  /*22d0*/  IMAD R6, R11, R106.reuse, RZ ;  /* 0x0000006a0b067224 */ /* 0x081fe400078e02ff */
[----:B------:R-:W-:-:S04]  /*22e0*/  IMAD.WIDE.U32 R104, R99, R106, R8 ;  /* 0x0000006a63687225 */ /* 0x000fc800078e0008 */
[----:B------:R-:W-:Y:S02]  /*22f0*/  IMAD R103, R99, R107, R6 ;  /* 0x0000006b63677224 */ /* 0x000fe400078e0206 */
[-C--:B-1----:R-:W-:Y:S02]  /*2300*/  IMAD R5, R101, R108.reuse, RZ ;  /* 0x0000006c65057224 */ /* 0x082fe400078e02ff */
[----:B------:R-:W-:Y:S02]  /*2310*/  IMAD.IADD R13, R105, 0x1, R103 ;  /* 0x00000001690d7824 */ /* 0x000fe400078e0267 */
[----:B------:R-:W-:Y:S02]  /*2320*/  IMAD.MOV.U32 R12, RZ, RZ, R104 ;  /* 0x000000ffff0c7224 */ /* 0x000fe400078e0068 */
[C---:B------:R-:W-:Y:S02]  /*2330*/  IMAD R107, R100.reuse, R109, R5 ;  /* 0x0000006d646b7224 */ /* 0x040fe400078e0205 */
[----:B------:R-:W-:-:S04]  /*2340*/  IMAD.WIDE.U32 R6, R100, R108, R12 ;  /* 0x0000006c64067225 */ /* 0x000fc800078e000c */
[----:B------:R-:W-:Y:S01]  /*2350*/  IMAD.IADD R5, R7, 0x1, R107 ;  /* 0x0000000107057824 */ /* 0x000fe200078e026b */
[----:B--2---:R-:W-:-:S04]  /*2360*/  LEA R14, P0, R6, R110, 0x1 ;  /* 0x0000006e060e7211 */ /* 0x004fc800078008ff */
[----:B------:R-:W-:-:S05]  /*2370*/  LEA.HI.X R15, R6, R111, R5, 0x1, P0 ;  /* 0x0000006f060f7211 */ /* 0x000fca00000f0c05 */
[----:B------:R0:W2:Y:S01]  /*2380*/  @P1 LDG.E.LTC128B.U16 R5, desc[UR36][R14.64] ;  /* 0x000000240e051981 */ /* 0x0000a2000c1e1520 */
[----:B------:R-:W-:Y:S01]  /*2390*/  LEA R10, P0, R102, UR4, 0x1 ;  /* 0x00000004660a7c11 */ /* 0x000fe2000f8008ff */
[----:B------:R-:W-:Y:S01]  /*23a0*/  IMAD.WIDE.U32 R6, R100, R108, R8 ;  /* 0x0000006c64067225 */ /* 0x000fe200078e0008 */
[----:B------:R-:W-:Y:S03]  /*23b0*/  BSSY B1, `(.L_x_30) ;  /* 0x0000012000017945 */ /* 0x000fe60003800000 */
[----:B------:R-:W-:Y:S02]  /*23c0*/  IMAD.IADD R7, R107, 0x1, R7 ;  /* 0x000000016b077824 */ /* 0x000fe400078e0207 */
[----:B------:R-:W-:Y:S01]  /*23d0*/  IMAD.WIDE.U32 R20, R99, R106, R6 ;  /* 0x0000006a63147225 */ /* 0x000fe200078e0006 */
[----:B0-----:R-:W-:-:S03]  /*23e0*/  SHF.L.U64.HI R15, R108, 0x3, R109 ;  /* 0x000000036c0f7819 */ /* 0x001fc6000001026d */
[----:B------:R-:W-:Y:S01]  /*23f0*/  IMAD.IADD R7, R103, 0x1, R21 ;  /* 0x0000000167077824 */ /* 0x000fe200078e0215 */
[----:B------:R-:W-:Y:S01]  /*2400*/  LEA R6, P4, R20, R110, 0x1 ;  /* 0x0000006e14067211 */ /* 0x000fe200078808ff */
[----:B------:R-:W-:-:S03]  /*2410*/  IMAD.SHL.U32 R14, R108, 0x8, RZ ;  /* 0x000000086c0e7824 */ /* 0x000fc600078e00ff */
[----:B------:R-:W-:Y:S01]  /*2420*/  LEA.HI.X R7, R20, R111, R7, 0x1, P4 ;  /* 0x0000006f14077211 */ /* 0x000fe200020f0c07 */
[----:B--2---:R-:W-:-:S04]  /*2430*/  IMAD.U32 R11, R5, 0x10000, RZ ;  /* 0x00010000050b7824 */ /* 0x004fc800078e00ff */
[----:B------:R-:W-:-:S04]  /*2440*/  FMUL R11, R11, R88 ;  /* 0x000000580b0b7220 */ /* 0x000fc80000400000 */
[----:B------:R-:W-:Y:S01]  /*2450*/  FFMA R24, R24, R19, R11 ;  /* 0x0000001318187223 */ /* 0x000fe2000000000b */
[----:B------:R-:W-:Y:S02]  /*2460*/  LEA.HI.X R11, R102, UR5, R113, 0x1, P0 ;  /* 0x00000005660b7c11 */ /* 0x000fe400080f0c71 */
[----:B------:R-:W-:Y:S02]  /*2470*/  ISETP.GT.AND P0, PT, R4, 0x1, PT ;  /* 0x000000010400780c */ /* 0x000fe40003f04270 */
[----:B------:R-:W-:Y:S02]  /*2480*/  F2FP.BF16.F32.PACK_AB R24, RZ, R24 ;  /* 0x00000018ff18723e */ /* 0x000fe400000010ff */
[----:B------:R-:W-:-:S03]  /*2490*/  ISETP.GT.AND P3, PT, R3, RZ, P0 ;  /* 0x000000ff0300720c */ /* 0x000fc60000764270 */
[----:B------:R0:W-:Y:S10]  /*24a0*/  @P1 STG.E.U16 desc[UR36][R10.64], R24 ;  /* 0x000000180a001986 */ /* 0x0001f4000c101524 */
[----:B------:R-:W-:Y:S05]  /*24b0*/  @!P3 BRA `(.L_x_31) ;  /* 0x000000000004b947 */ /* 0x000fea0003800000 */
[----:B------:R1:W5:Y:S02]  /*24c0*/  LDG.E.LTC128B.U16 R5, desc[UR36][R6.64+0x2] ;  /* 0x0000022406057981 */ /* 0x000364000c1e1520 */
.L_x_31:
[----:B------:R-:W-:Y:S05]  /*24d0*/  BSYNC B1 ;  /* 0x0000000000017941 */ /* 0x000fea0003800000 */
.L_x_30:
[----:B-----5:R-:W-:Y:S01]  /*24e0*/  IMAD.U32 R101, R5, 0x10000, RZ ;  /* 0x0001000005657824 */ /* 0x020fe200078e00ff */
[----:B------:R-:W-:Y:S01]  /*24f0*/  ISETP.GT.AND P2, PT, R3, 0x8, P2 ;  /* 0x000000080300780c */ /* 0x000fe20001744270 */
[----:B------:R-:W-:Y:S01]  /*2500*/  IMAD.WIDE.U32 R20, R100, R108, R14 ;  /* 0x0000006c64147225 */ /* 0x000fe200078e000e */
[----:B0-----:R-:W-:-:S03]  /*2510*/  PRMT R24, R5, 0x7610, R24 ;  /* 0x0000761005187816 */ /* 0x001fc60000000018 */
[----:B------:R-:W-:Y:S01]  /*2520*/  FMUL R12, R101, R88 ;  /* 0x00000058650c7220 */ /* 0x000fe20000400000 */
[----:B------:R-:W-:Y:S01]  /*2530*/  IMAD.IADD R107, R107, 0x1, R21 ;  /* 0x000000016b6b7824 */ /* 0x000fe200078e0215 */
[----:B------:R-:W-:Y:S02]  /*2540*/  IADD3 R104, P1, R104, R20, RZ ;  /* 0x0000001468687210 */ /* 0x000fe40007f3e0ff */
[----:B------:R-:W-:-:S03]  /*2550*/  FFMA R12, R25, R19, R12 ;  /* 0x00000013190c7223 */ /* 0x000fc6000000000c */
[----:B------:R-:W-:Y:S02]  /*2560*/  IMAD.X R13, R107, 0x1, R13, P1 ;  /* 0x000000016b0d7824 */ /* 0x000fe400008e060d */
[----:B------:R-:W-:Y:S02]  /*2570*/  F2FP.BF16.F32.PACK_AB R12, RZ, R12 ;  /* 0x0000000cff0c723e */ /* 0x000fe400000010ff */
[----:B------:R-:W-:Y:S02]  /*2580*/  LEA R14, P1, R104, R110, 0x1 ;  /* 0x0000006e680e7211 */ /* 0x000fe400078208ff */
[----:B------:R-:W-:Y:S02]  /*2590*/  PRMT R21, R12, 0x7610, R21 ;  /* 0x000076100c157816 */ /* 0x000fe40000000015 */
[----:B------:R-:W-:-:S03]  /*25a0*/  LEA.HI.X R15, R104, R111, R13, 0x1, P1 ;  /* 0x0000006f680f7211 */ /* 0x000fc600008f0c0d */
[----:B------:R0:W-:Y:S04]  /*25b0*/  @P3 STG.E.U16 desc[UR36][R10.64+0x2], R21 ;  /* 0x000002150a003986 */ /* 0x0001e8000c101524 */
[----:B------:R-:W2:Y:S01]  /*25c0*/  @P2 LDG.E.LTC128B.U16 R24, desc[UR36][R14.64] ;  /* 0x000000240e182981 */ /* 0x000ea2000c1e1520 */
[----:B------:R-:W-:Y:S01]  /*25d0*/  IADD3 R20, P1, R8, R20, RZ ;  /* 0x0000001408147210 */ /* 0x000fe20007f3e0ff */
[----:B------:R-:W-:Y:S01]  /*25e0*/  BSSY B1, `(.L_x_32) ;  /* 0x0000011000017945 */ /* 0x000fe20003800000 */
[C---:B------:R-:W-:Y:S02]  /*25f0*/  SHF.L.U64.HI R13, R92.reuse, 0x1, R91 ;  /* 0x000000015c0d7819 */ /* 0x040fe4000001025b */
[----:B------:R-:W-:Y:S01]  /*2600*/  ISETP.GT.AND P0, PT, R3, 0x8, P0 ;  /* 0x000000080300780c */ /* 0x000fe20000704270 */
[----:B0-----:R-:W-:Y:S01]  /*2610*/  IMAD.X R21, R9, 0x1, R107, P1 ;  /* 0x0000000109157824 */ /* 0x001fe200008e066b */
[----:B------:R-:W-:Y:S01]  /*2620*/  LEA R12, P1, R92, R10, 0x1 ;  /* 0x0000000a5c0c7211 */ /* 0x000fe200078208ff */
[----:B------:R-:W-:-:S04]  /*2630*/  IMAD.WIDE.U32 R20, R99, R106, R20 ;  /* 0x0000006a63147225 */ /* 0x000fc800078e0014 */
[----:B------:R-:W-:Y:S01]  /*2640*/  IMAD.X R13, R13, 0x1, R11, P1 ;  /* 0x000000010d0d7824 */ /* 0x000fe200008e060b */
[----:B------:R-:W-:Y:S01]  /*2650*/  LEA R8, P3, R20, R110, 0x1 ;  /* 0x0000006e14087211 */ /* 0x000fe200078608ff */
[----:B------:R-:W-:-:S05]  /*2660*/  IMAD.IADD R9, R103, 0x1, R21 ;  /* 0x0000000167097824 */ /* 0x000fca00078e0215 */
[----:B------:R-:W-:Y:S01]  /*2670*/  LEA.HI.X R9, R20, R111, R9, 0x1, P3 ;  /* 0x0000006f14097211 */ /* 0x000fe200018f0c09 */
[----:B--2---:R-:W-:-:S04]  /*2680*/  IMAD.U32 R5, R24, 0x10000, RZ ;  /* 0x0001000018057824 */ /* 0x004fc800078e00ff */
[----:B------:R-:W-:-:S04]  /*2690*/  FMUL R5, R5, R88 ;  /* 0x0000005805057220 */ /* 0x000fc80000400000 */
[----:B------:R-:W-:-:S05]  /*26a0*/  FFMA R5, R26, R19, R5 ;  /* 0x000000131a057223 */ /* 0x000fca0000000005 */
[----:B------:R-:W-:-:S05]  /*26b0*/  F2FP.BF16.F32.PACK_AB R5, RZ, R5 ;  /* 0x00000005ff05723e */ /* 0x000fca00000010ff */
[----:B------:R0:W-:Y:S01]  /*26c0*/  @P2 STG.E.U16 desc[UR36][R12.64], R5 ;  /* 0x000000050c002986 */ /* 0x0001e2000c101524 */
[----:B------:R-:W-:Y:S05]  /*26d0*/  @!P0 BRA `(.L_x_33) ;  /* 0x0000000000048947 */ /* 0x000fea0003800000 */
[----:B------:R2:W5:Y:S02]  /*26e0*/  LDG.E.LTC128B.U16 R24, desc[UR36][R8.64+0x2] ;  /* 0x0000022408187981 */ /* 0x000564000c1e1520 */
.L_x_33:
[----:B------:R-:W-:Y:S05]  /*26f0*/  BSYNC B1 ;  /* 0x0000000000017941 */ /* 0x000fea0003800000 */
.L_x_32:
[----:B0----5:R-:W-:Y:S01]  /*2700*/  IMAD.U32 R5, R24, 0x10000, RZ ;  /* 0x0001000018057824 */ /* 0x021fe200078e00ff */
[----:B------:R-:W-:Y:S01]  /*2710*/  ISETP.GT.AND P1, PT, R4, 0x8, PT ;  /* 0x000000080400780c */ /* 0x000fe20003f24270 */
[----:B------:R-:W-:Y:S02]  /*2720*/  BSSY B1, `(.L_x_34) ;  /* 0x0000008000017945 */ /* 0x000fe40003800000 */
[----:B------:R-:W-:Y:S01]  /*2730*/  FMUL R14, R5, R88 ;  /* 0x00000058050e7220 */ /* 0x000fe20000400000 */
[----:B------:R-:W-:-:S03]  /*2740*/  ISETP.GT.AND P2, PT, R3, RZ, P1 ;  /* 0x000000ff0300720c */ /* 0x000fc60000f44270 */
[----:B------:R-:W-:-:S05]  /*2750*/  FFMA R14, R27, R19, R14 ;  /* 0x000000131b0e7223 */ /* 0x000fca000000000e */
[----:B------:R-:W-:-:S05]  /*2760*/  F2FP.BF16.F32.PACK_AB R14, RZ, R14 ;  /* 0x0000000eff0e723e */ /* 0x000fca00000010ff */
[----:B------:R0:W-:Y:S01]  /*2770*/  @P0 STG.E.U16 desc[UR36][R12.64+0x2], R14 ;  /* 0x0000020e0c000986 */ /* 0x0001e2000c101524 */
[----:B------:R-:W-:Y:S05]  /*2780*/  @!P2 BRA `(.L_x_35) ;  /* 0x000000000004a947 */ /* 0x000fea0003800000 */
[----:B------:R3:W5:Y:S02]  /*2790*/  LDG.E.LTC128B.U16 R24, desc[UR36][R6.64+0x10] ;  /* 0x0000102406187981 */ /* 0x000764000c1e1520 */
.L_x_35:
[----:B------:R-:W-:Y:S05]  /*27a0*/  BSYNC B1 ;  /* 0x0000000000017941 */ /* 0x000fea0003800000 */
.L_x_34:
[----:B-----5:R-:W-:Y:S01]  /*27b0*/  IMAD.U32 R5, R24, 0x10000, RZ ;  /* 0x0001000018057824 */ /* 0x020fe200078e00ff */
        /* <DEDUP_REMOVED lines=9> */
.L_x_37:
[----:B------:R-:W-:Y:S05]  /*2850*/  BSYNC B1 ;  /* 0x0000000000017941 */ /* 0x000fea0003800000 */
.L_x_36:
[----:B----45:R-:W-:Y:S01]  /*2860*/  IMAD.U32 R5, R24, 0x10000, RZ ;  /* 0x0001000018057824 */ /* 0x030fe200078e00ff */
[----:B------:R-:W-:Y:S01]  /*2870*/  ISETP.GT.AND P1, PT, R3, 0x8, P1 ;  /* 0x000000080300780c */ /* 0x000fe20000f24270 */
[----:B------:R-:W-:Y:S02]  /*2880*/  BSSY B1, `(.L_x_38) ;  /* 0x0000007000017945 */ /* 0x000fe40003800000 */
[----:B0-----:R-:W-:-:S04]  /*2890*/  FMUL R14, R5, R88 ;  /* 0x00000058050e7220 */ /* 0x001fc80000400000 */
[----:B------:R-:W-:-:S05]  /*28a0*/  FFMA R14, R29, R19, R14 ;  /* 0x000000131d0e7223 */ /* 0x000fca000000000e */
[----:B------:R-:W-:-:S05]  /*28b0*/  F2FP.BF16.F32.PACK_AB R14, RZ, R14 ;  /* 0x0000000eff0e723e */ /* 0x000fca00000010ff */
[----:B------:R0:W-:Y:S01]  /*28c0*/  @P3 STG.E.U16 desc[UR36][R10.64+0x12], R14 ;  /* 0x0000120e0a003986 */ /* 0x0001e2000c101524 */
[----:B------:R-:W-:Y:S05]  /*28d0*/  @!P1 BRA `(.L_x_39) ;  /* 0x0000000000049947 */ /* 0x000fea0003800000 */
[----:B------:R4:W5:Y:S02]  /*28e0*/  LDG.E.LTC128B.U16 R24, desc[UR36][R8.64+0x10] ;  /* 0x0000102408187981 */ /* 0x000964000c1e1520 */
.L_x_39:
[----:B------:R-:W-:Y:S05]  /*28f0*/  BSYNC B1 ;  /* 0x0000000000017941 */ /* 0x000fea0003800000 */
.L_x_38:
[----:B-----5:R-:W-:Y:S01]  /*2900*/  IMAD.U32 R5, R24, 0x10000, RZ ;  /* 0x0001000018057824 */ /* 0x020fe200078e00ff */
[----:B------:R-:W-:Y:S01]  /*2910*/  ISETP.GT.AND P0, PT, R3, 0x8, P0 ;  /* 0x000000080300780c */ /* 0x000fe20000704270 */
[----:B------:R-:W-:Y:S02]  /*2920*/  BSSY B1, `(.L_x_40) ;  /* 0x0000007000017945 */ /* 0x000fe40003800000 */
[----:B------:R-:W-:-:S04]  /*2930*/  FMUL R5, R5, R88 ;  /* 0x0000005805057220 */ /* 0x000fc80000400000 */
[----:B------:R-:W-:-:S05]  /*2940*/  FFMA R5, R30, R19, R5 ;  /* 0x000000131e057223 */ /* 0x000fca0000000005 */
[----:B------:R-:W-:-:S05]  /*2950*/  F2FP.BF16.F32.PACK_AB R5, RZ, R5 ;  /* 0x00000005ff05723e */ /* 0x000fca00000010ff */
[----:B------:R0:W-:Y:S01]  /*2960*/  @P1 STG.E.U16 desc[UR36][R12.64+0x10], R5 ;  /* 0x000010050c001986 */ /* 0x0001e2000c101524 */
[----:B------:R-:W-:Y:S05]  /*2970*/  @!P0 BRA `(.L_x_41) ;  /* 0x0000000000048947 */ /* 0x000fea0003800000 */
[----:B------:R0:W5:Y:S02]  /*2980*/  LDG.E.LTC128B.U16 R24, desc[UR36][R8.64+0x12] ;  /* 0x0000122408187981 */ /* 0x000164000c1e1520 */
.L_x_41:
[----:B------:R-:W-:Y:S05]  /*2990*/  BSYNC B1 ;  /* 0x0000000000017941 */ /* 0x000fea0003800000 */
.L_x_40:
        /* <DEDUP_REMOVED lines=10> */
.L_x_43:
[----:B------:R-:W-:Y:S05]  /*2a40*/  BSYNC B1 ;  /* 0x0000000000017941 */ /* 0x000fea0003800000 */
.L_x_42:
        /* <DEDUP_REMOVED lines=10> */
.L_x_45:
[----:B------:R-:W-:Y:S05]  /*2af0*/  BSYNC B1 ;  /* 0x0000000000017941 */ /* 0x000fea0003800000 */
.L_x_44:
[----:B0----5:R-:W-:Y:S01]  /*2b00*/  IMAD.U32 R5, R24, 0x10000, RZ ;  /* 0x0001000018057824 */ /* 0x021fe200078e00ff */
        /* <DEDUP_REMOVED lines=8> */
.L_x_47:
[----:B------:R-:W-:Y:S05]  /*2b90*/  BSYNC B1 ;  /* 0x0000000000017941 */ /* 0x000fea0003800000 */
.L_x_46:
        /* <DEDUP_REMOVED lines=9> */
.L_x_49:
[----:B------:R-:W-:Y:S05]  /*2c30*/  BSYNC B1 ;  /* 0x0000000000017941 */ /* 0x000fea0003800000 */
.L_x_48:
        /* <DEDUP_REMOVED lines=10> */
.L_x_51:
[----:B------:R-:W-:Y:S05]  /*2ce0*/  BSYNC B1 ;  /* 0x0000000000017941 */ /* 0x000fea0003800000 */
.L_x_50:
        /* <DEDUP_REMOVED lines=10> */
.L_x_53:
[----:B------:R-:W-:Y:S05]  /*2d90*/  BSYNC B1 ;  /* 0x0000000000017941 */ /* 0x000fea0003800000 */
.L_x_52:
        /* <DEDUP_REMOVED lines=9> */
.L_x_55:
[----:B------:R-:W-:Y:S05]  /*2e30*/  BSYNC B1 ;  /* 0x0000000000017941 */ /* 0x000fea0003800000 */
.L_x_54:
        /* <DEDUP_REMOVED lines=9> */
.L_x_57:
[----:B------:R-:W-:Y:S05]  /*2ed0*/  BSYNC B1 ;  /* 0x0000000000017941 */ /* 0x000fea0003800000 */
.L_x_56:
        /* <DEDUP_REMOVED lines=10> */
.L_x_59:
[----:B------:R-:W-:Y:S05]  /*2f80*/  BSYNC B1 ;  /* 0x0000000000017941 */ /* 0x000fea0003800000 */
.L_x_58:
        /* <DEDUP_REMOVED lines=10> */
.L_x_61:
[----:B------:R-:W-:Y:S05]  /*3030*/  BSYNC B1 ;  /* 0x0000000000017941 */ /* 0x000fea0003800000 */
.L_x_60:
        /* <DEDUP_REMOVED lines=9> */
.L_x_63:
[----:B------:R-:W-:Y:S05]  /*30d0*/  BSYNC B1 ;  /* 0x0000000000017941 */ /* 0x000fea0003800000 */
.L_x_62:
        /* <DEDUP_REMOVED lines=9> */
.L_x_65:
[----:B------:R-:W-:Y:S05]  /*3170*/  BSYNC B1 ;  /* 0x0000000000017941 */ /* 0x000fea0003800000 */
.L_x_64:
        /* <DEDUP_REMOVED lines=10> */
.L_x_67:
[----:B------:R-:W-:Y:S05]  /*3220*/  BSYNC B1 ;  /* 0x0000000000017941 */ /* 0x000fea0003800000 */
.L_x_66:
        /* <DEDUP_REMOVED lines=10> */
.L_x_69:
[----:B------:R-:W-:Y:S05]  /*32d0*/  BSYNC B1 ;  /* 0x0000000000017941 */ /* 0x000fea0003800000 */
.L_x_68:
        /* <DEDUP_REMOVED lines=9> */
.L_x_71:
[----:B------:R-:W-:Y:S05]  /*3370*/  BSYNC B1 ;  /* 0x0000000000017941 */ /* 0x000fea0003800000 */
.L_x_70:
        /* <DEDUP_REMOVED lines=9> */
.L_x_73:
[----:B------:R-:W-:Y:S05]  /*3410*/  BSYNC B1 ;  /* 0x0000000000017941 */ /* 0x000fea0003800000 */
.L_x_72:
        /* <DEDUP_REMOVED lines=10> */
.L_x_75:
[----:B------:R-:W-:Y:S05]  /*34c0*/  BSYNC B1 ;  /* 0x0000000000017941 */ /* 0x000fea0003800000 */
.L_x_74:
        /* <DEDUP_REMOVED lines=10> */
.L_x_77:
[----:B------:R-:W-:Y:S05]  /*3570*/  BSYNC B1 ;  /* 0x0000000000017941 */ /* 0x000fea0003800000 */
.L_x_76:
        /* <DEDUP_REMOVED lines=9> */
.L_x_79:
[----:B------:R-:W-:Y:S05]  /*3610*/  BSYNC B1 ;  /* 0x0000000000017941 */ /* 0x000fea0003800000 */
.L_x_78:
        /* <DEDUP_REMOVED lines=9> */
.L_x_81:
[----:B------:R-:W-:Y:S05]  /*36b0*/  BSYNC B1 ;  /* 0x0000000000017941 */ /* 0x000fea0003800000 */
.L_x_80:
        /* <DEDUP_REMOVED lines=10> */
.L_x_83:
[----:B------:R-:W-:Y:S05]  /*3760*/  BSYNC B1 ;  /* 0x0000000000017941 */ /* 0x000fea0003800000 */
.L_x_82:
        /* <DEDUP_REMOVED lines=10> */
.L_x_85:
[----:B------:R-:W-:Y:S05]  /*3810*/  BSYNC B1 ;  /* 0x0000000000017941 */ /* 0x000fea0003800000 */
.L_x_84:
        /* <DEDUP_REMOVED lines=9> */
.L_x_87:
[----:B------:R-:W-:Y:S05]  /*38b0*/  BSYNC B1 ;  /* 0x0000000000017941 */ /* 0x000fea0003800000 */
.L_x_86:
        /* <DEDUP_REMOVED lines=9> */
.L_x_89:
[----:B------:R-:W-:Y:S05]  /*3950*/  BSYNC B1 ;  /* 0x0000000000017941 */ /* 0x000fea0003800000 */
.L_x_88:
        /* <DEDUP_REMOVED lines=10> */
.L_x_91:
[----:B------:R-:W-:Y:S05]  /*3a00*/  BSYNC B1 ;  /* 0x0000000000017941 */ /* 0x000fea0003800000 */
.L_x_90:
        /* <DEDUP_REMOVED lines=10> */
.L_x_93:
[----:B------:R-:W-:Y:S05]  /*3ab0*/  BSYNC B1 ;  /* 0x0000000000017941 */ /* 0x000fea0003800000 */
.L_x_92:
        /* <DEDUP_REMOVED lines=9> */
.L_x_95:
[----:B------:R-:W-:Y:S05]  /*3b50*/  BSYNC B1 ;  /* 0x0000000000017941 */ /* 0x000fea0003800000 */
.L_x_94:
        /* <DEDUP_REMOVED lines=9> */
.L_x_97:
[----:B------:R-:W-:Y:S05]  /*3bf0*/  BSYNC B1 ;  /* 0x0000000000017941 */ /* 0x000fea0003800000 */
.L_x_96:
        /* <DEDUP_REMOVED lines=10> */
.L_x_99:
[----:B------:R-:W-:Y:S05]  /*3ca0*/  BSYNC B1 ;  /* 0x0000000000017941 */ /* 0x000fea0003800000 */
.L_x_98:
        /* <DEDUP_REMOVED lines=10> */
.L_x_101:
[----:B------:R-:W-:Y:S05]  /*3d50*/  BSYNC B1 ;  /* 0x0000000000017941 */ /* 0x000fea0003800000 */
.L_x_100:
        /* <DEDUP_REMOVED lines=9> */
.L_x_103:
[----:B------:R-:W-:Y:S05]  /*3df0*/  BSYNC B1 ;  /* 0x0000000000017941 */ /* 0x000fea0003800000 */
.L_x_102:
        /* <DEDUP_REMOVED lines=9> */
.L_x_105:
[----:B------:R-:W-:Y:S05]  /*3e90*/  BSYNC B1 ;  /* 0x0000000000017941 */ /* 0x000fea0003800000 */
.L_x_104:
        /* <DEDUP_REMOVED lines=10> */
.L_x_107:
[----:B------:R-:W-:Y:S05]  /*3f40*/  BSYNC B1 ;  /* 0x0000000000017941 */ /* 0x000fea0003800000 */
.L_x_106:
        /* <DEDUP_REMOVED lines=10> */
.L_x_109:
[----:B------:R-:W-:Y:S05]  /*3ff0*/  BSYNC B1 ;  /* 0x0000000000017941 */ /* 0x000fea0003800000 */
.L_x_108:
        /* <DEDUP_REMOVED lines=9> */
.L_x_111:
[----:B------:R-:W-:Y:S05]  /*4090*/  BSYNC B1 ;  /* 0x0000000000017941 */ /* 0x000fea0003800000 */
.L_x_110:
        /* <DEDUP_REMOVED lines=9> */
.L_x_113:
[----:B------:R-:W-:Y:S05]  /*4130*/  BSYNC B1 ;  /* 0x0000000000017941 */ /* 0x000fea0003800000 */
.L_x_112:
        /* <DEDUP_REMOVED lines=10> */
.L_x_115:
[----:B------:R-:W-:Y:S05]  /*41e0*/  BSYNC B1 ;  /* 0x0000000000017941 */ /* 0x000fea0003800000 */
.L_x_114:
        /* <DEDUP_REMOVED lines=10> */
.L_x_117:
[----:B------:R-:W-:Y:S05]  /*4290*/  BSYNC B1 ;  /* 0x0000000000017941 */ /* 0x000fea0003800000 */
.L_x_116:
        /* <DEDUP_REMOVED lines=9> */
.L_x_119:
[----:B------:R-:W-:Y:S05]  /*4330*/  BSYNC B1 ;  /* 0x0000000000017941 */ /* 0x000fea0003800000 */
.L_x_118:
        /* <DEDUP_REMOVED lines=9> */
.L_x_121:
[----:B------:R-:W-:Y:S05]  /*43d0*/  BSYNC B1 ;  /* 0x0000000000017941 */ /* 0x000fea0003800000 */
.L_x_120:
        /* <DEDUP_REMOVED lines=10> */
.L_x_123:
[----:B------:R-:W-:Y:S05]  /*4480*/  BSYNC B1 ;  /* 0x0000000000017941 */ /* 0x000fea0003800000 */
.L_x_122:
        /* <DEDUP_REMOVED lines=10> */
.L_x_125:
[----:B------:R-:W-:Y:S05]  /*4530*/  BSYNC B1 ;  /* 0x0000000000017941 */ /* 0x000fea0003800000 */
.L_x_124:
        /* <DEDUP_REMOVED lines=9> */
.L_x_127:
[----:B------:R-:W-:Y:S05]  /*45d0*/  BSYNC B1 ;  /* 0x0000000000017941 */ /* 0x000fea0003800000 */
.L_x_126:
        /* <DEDUP_REMOVED lines=9> */
.L_x_129:
[----:B------:R-:W-:Y:S05]  /*4670*/  BSYNC B1 ;  /* 0x0000000000017941 */ /* 0x000fea0003800000 */
.L_x_128:
        /* <DEDUP_REMOVED lines=10> */
.L_x_131:
[----:B------:R-:W-:Y:S05]  /*4720*/  BSYNC B1 ;  /* 0x0000000000017941 */ /* 0x000fea0003800000 */
.L_x_130:
        /* <DEDUP_REMOVED lines=10> */
.L_x_133:
[----:B------:R-:W-:Y:S05]  /*47d0*/  BSYNC B1 ;  /* 0x0000000000017941 */ /* 0x000fea0003800000 */
.L_x_132:
        /* <DEDUP_REMOVED lines=9> */
.L_x_135:
[----:B------:R-:W-:Y:S05]  /*4870*/  BSYNC B1 ;  /* 0x0000000000017941 */ /* 0x000fea0003800000 */
.L_x_134:
        /* <DEDUP_REMOVED lines=9> */
.L_x_137:
[----:B------:R-:W-:Y:S05]  /*4910*/  BSYNC B1 ;  /* 0x0000000000017941 */ /* 0x000fea0003800000 */
.L_x_136:
        /* <DEDUP_REMOVED lines=10> */
.L_x_139:
[----:B------:R-:W-:Y:S05]  /*49c0*/  BSYNC B1 ;  /* 0x0000000000017941 */ /* 0x000fea0003800000 */
.L_x_138:
        /* <DEDUP_REMOVED lines=10> */
.L_x_141:
[----:B------:R-:W-:Y:S05]  /*4a70*/  BSYNC B1 ;  /* 0x0000000000017941 */ /* 0x000fea0003800000 */
.L_x_140:
        /* <DEDUP_REMOVED lines=9> */
.L_x_143:
[----:B------:R-:W-:Y:S05]  /*4b10*/  BSYNC B1 ;  /* 0x0000000000017941 */ /* 0x000fea0003800000 */
.L_x_142:
        /* <DEDUP_REMOVED lines=9> */
.L_x_145:
[----:B------:R-:W-:Y:S05]  /*4bb0*/  BSYNC B1 ;  /* 0x0000000000017941 */ /* 0x000fea0003800000 */
.L_x_144:
        /* <DEDUP_REMOVED lines=10> */
.L_x_147:
[----:B------:R-:W-:Y:S05]  /*4c60*/  BSYNC B1 ;  /* 0x0000000000017941 */ /* 0x000fea0003800000 */
.L_x_146:
[----:B-----5:R-:W-:Y:S01]  /*4c70*/  IMAD.U32 R5, R24, 0x10000, RZ ;  /* 0x0001000018057824 */ /* 0x020fe200078e00ff */
[----:B------:R-:W-:Y:S01]  /*4c80*/  ISETP.GT.AND P0, PT, R4, 0x79, PT ;  /* 0x000000790400780c */ /* 0x000fe20003f04270 */
[----:B------:R-:W-:Y:S01]  /*4c90*/  @P2 IMAD.MOV.U32 R4, RZ, RZ, R10 ;  /* 0x000000ffff042224 */ /* 0x000fe200078e000a */
[----:B------:R-:W-:Y:S01]  /*4ca0*/  BSSY B1, `(.L_x_148) ;  /* 0x000000a000017945 */ /* 0x000fe20003800000 */
[----:B------:R-:W-:Y:S01]  /*4cb0*/  FMUL R5, R5, R88 ;  /* 0x0000005805057220 */ /* 0x000fe20000400000 */
[----:B------:R-:W-:-:S03]  /*4cc0*/  ISETP.GT.AND P3, PT, R3, RZ, P0 ;  /* 0x000000ff0300720c */ /* 0x000fc60000764270 */
[----:B------:R-:W-:-:S05]  /*4cd0*/  FFMA R5, R84, R19, R5 ;  /* 0x0000001354057223 */ /* 0x000fca0000000005 */
[----:B------:R-:W-:-:S04]  /*4ce0*/  F2FP.BF16.F32.PACK_AB R5, RZ, R5 ;  /* 0x00000005ff05723e */ /* 0x000fc800000010ff */
[----:B0-----:R-:W-:Y:S01]  /*4cf0*/  PRMT R14, R5, 0x7610, R14 ;  /* 0x00007610050e7816 */ /* 0x001fe2000000000e */
[----:B------:R-:W-:-:S05]  /*4d00*/  @P2 IMAD.MOV.U32 R5, RZ, RZ, R11 ;  /* 0x000000ffff052224 */ /* 0x000fca00078e000b */
[----:B------:R0:W-:Y:S01]  /*4d10*/  @P2 STG.E.U16 desc[UR36][R4.64+0xf0], R14 ;  /* 0x0000f00e04002986 */ /* 0x0001e2000c101524 */
[----:B------:R-:W-:Y:S05]  /*4d20*/  @!P3 BRA `(.L_x_149) ;  /* 0x000000000004b947 */ /* 0x000fea0003800000 */
[----:B------:R0:W5:Y:S02]  /*4d30*/  LDG.E.LTC128B.U16 R24, desc[UR36][R6.64+0xf2] ;  /* 0x0000f22406187981 */ /* 0x000164000c1e1520 */
.L_x_149:
[----:B------:R-:W-:Y:S05]  /*4d40*/  BSYNC B1 ;  /* 0x0000000000017941 */ /* 0x000fea0003800000 */
.L_x_148:
        /* <DEDUP_REMOVED lines=9> */
.L_x_151:
[----:B------:R-:W-:Y:S05]  /*4de0*/  BSYNC B1 ;  /* 0x0000000000017941 */ /* 0x000fea0003800000 */
.L_x_150:
[----:B-----5:R-:W-:Y:S01]  /*4df0*/  IMAD.U32 R5, R24, 0x10000, RZ ;  /* 0x0001000018057824 */ /* 0x020fe200078e00ff */
[----:B------:R-:W-:Y:S01]  /*4e00*/  ISETP.GT.AND P0, PT, R3, 0x8, P0 ;  /* 0x000000080300780c */ /* 0x000fe20000704270 */
[----:B0-----:R-:W-:Y:S01]  /*4e10*/  @P1 IMAD.MOV.U32 R4, RZ, RZ, R12 ;  /* 0x000000ffff041224 */ /* 0x001fe200078e000c */
[----:B------:R-:W-:Y:S01]  /*4e20*/  BSSY B1, `(.L_x_152) ;  /* 0x0000009000017945 */ /* 0x000fe20003800000 */
[----:B------:R-:W-:-:S04]  /*4e30*/  FMUL R5, R5, R88 ;  /* 0x0000005805057220 */ /* 0x000fc80000400000 */
[----:B------:R-:W-:-:S05]  /*4e40*/  FFMA R5, R86, R19, R5 ;  /* 0x0000001356057223 */ /* 0x000fca0000000005 */
[----:B------:R-:W-:-:S04]  /*4e50*/  F2FP.BF16.F32.PACK_AB R5, RZ, R5 ;  /* 0x00000005ff05723e */ /* 0x000fc800000010ff */
[----:B-1-3--:R-:W-:Y:S01]  /*4e60*/  PRMT R6, R5, 0x7610, R6 ;  /* 0x0000761005067816 */ /* 0x00afe20000000006 */
[----:B------:R-:W-:-:S05]  /*4e70*/  @P1 IMAD.MOV.U32 R5, RZ, RZ, R13 ;  /* 0x000000ffff051224 */ /* 0x000fca00078e000d */
[----:B------:R0:W-:Y:S01]  /*4e80*/  @P1 STG.E.U16 desc[UR36][R4.64+0xf0], R6 ;  /* 0x0000f00604001986 */ /* 0x0001e2000c101524 */
[----:B------:R-:W-:Y:S05]  /*4e90*/  @!P0 BRA `(.L_x_153) ;  /* 0x0000000000048947 */ /* 0x000fea0003800000 */
[----:B------:R1:W5:Y:S02]  /*4ea0*/  LDG.E.LTC128B.U16 R24, desc[UR36][R8.64+0xf2] ;  /* 0x0000f22408187981 */ /* 0x000364000c1e1520 */
.L_x_153:
[----:B------:R-:W-:Y:S05]  /*4eb0*/  BSYNC B1 ;  /* 0x0000000000017941 */ /* 0x000fea0003800000 */
.L_x_152:
[----:B------:R-:W-:Y:S05]  /*4ec0*/  @!P0 BRA `(.L_x_154) ;  /* 0x0000001000e88947 */ /* 0x000fea0003800000 */
[----:B-----5:R-:W-:-:S04]  /*4ed0*/  IMAD.U32 R3, R24, 0x10000, RZ ;  /* 0x0001000018037824 */ /* 0x020fc800078e00ff */
[----:B0-----:R-:W-:-:S04]  /*4ee0*/  FMUL R4, R3, R88 ;  /* 0x0000005803047220 */ /* 0x001fc80000400000 */
[----:B------:R-:W-:-:S05]  /*4ef0*/  FFMA R4, R87, R19, R4 ;  /* 0x0000001357047223 */ /* 0x000fca0000000004 */
[----:B------:R-:W-:-:S05]  /*4f00*/  F2FP.BF16.F32.PACK_AB R4, RZ, R4 ;  /* 0x00000004ff04723e */ /* 0x000fca00000010ff */
[----:B------:R3:W-:Y:S01]  /*4f10*/  STG.E.U16 desc[UR36][R12.64+0xf2], R4 ;  /* 0x0000f2040c007986 */ /* 0x0007e2000c101524 */
[----:B------:R-:W-:Y:S05]  /*4f20*/  BRA `(.L_x_154) ;  /* 0x0000001000d07947 */ /* 0x000fea0003800000 */
.L_x_29:
[----:B------:R-:W-:Y:S01]  /*4f30*/  ISETP.GT.AND P3, PT, R4, 0x1, PT ;  /* 0x000000010400780c */ /* 0x000fe20003f64270 */
[----:B------:R-:W-:Y:S01]  /*4f40*/  ULDC.64 UR4, c[0x0][0x5c0] ;  /* 0x0001700000047ab9 */ /* 0x000fe20000000a00 */
[-C--:B------:R-:W-:Y:S01]  /*4f50*/  FMUL R24, R24, R19.reuse ;  /* 0x0000001318187220 */ /* 0x080fe20000400000 */
[----:B------:R-:W-:Y:S01]  /*4f60*/  LEA R6, P4, R102, UR4, 0x1 ;  /* 0x0000000466067c11 */ /* 0x000fe2000f8808ff */
[-C--:B------:R-:W-:Y:S01]  /*4f70*/  FMUL R25, R25, R19.reuse ;  /* 0x0000001319197220 */ /* 0x080fe20000400000 */
[----:B------:R-:W-:Y:S01]  /*4f80*/  ISETP.GT.AND P0, PT, R3, RZ, P3 ;  /* 0x000000ff0300720c */ /* 0x000fe20001f04270 */
[-C--:B------:R-:W-:Y:S01]  /*4f90*/  FMUL R26, R26, R19.reuse ;  /* 0x000000131a1a7220 */ /* 0x080fe20000400000 */
[----:B------:R-:W-:Y:S01]  /*4fa0*/  F2FP.BF16.F32.PACK_AB R24, RZ, R24 ;  /* 0x00000018ff18723e */ /* 0x000fe200000010ff */
[-C--:B------:R-:W-:Y:S01]  /*4fb0*/  FMUL R27, R27, R19.reuse ;  /* 0x000000131b1b7220 */ /* 0x080fe20000400000 */
[----:B------:R-:W-:Y:S01]  /*4fc0*/  LEA.HI.X R7, R102, UR5, R113, 0x1, P4 ;  /* 0x0000000566077c11 */ /* 0x000fe2000a0f0c71 */
[----:B------:R-:W-:Y:S01]  /*4fd0*/  FMUL R28, R28, R19 ;  /* 0x000000131c1c7220 */ /* 0x000fe20000400000 */
[----:B------:R-:W-:Y:S01]  /*4fe0*/  F2FP.BF16.F32.PACK_AB R25, RZ, R25 ;  /* 0x00000019ff19723e */ /* 0x000fe200000010ff */
[-C--:B------:R-:W-:Y:S01]  /*4ff0*/  FMUL R29, R29, R19.reuse ;  /* 0x000000131d1d7220 */ /* 0x080fe20000400000 */
[----:B------:R-:W-:Y:S01]  /*5000*/  ISETP.GT.AND P2, PT, R3, 0x8, P2 ;  /* 0x000000080300780c */ /* 0x000fe20001744270 */
[----:B------:R-:W-:Y:S01]  /*5010*/  @P1 STG.E.U16 desc[UR36][R6.64], R24 ;  /* 0x0000001806001986 */ /* 0x000fe2000c101524 */
[----:B------:R-:W-:Y:S01]  /*5020*/  ISETP.GT.AND P1, PT, R4, 0x8, PT ;  /* 0x000000080400780c */ /* 0x000fe20003f24270 */
[-C--:B------:R-:W-:Y:S01]  /*5030*/  FMUL R30, R30, R19.reuse ;  /* 0x000000131e1e7220 */ /* 0x080fe20000400000 */
[C---:B------:R-:W-:Y:S01]  /*5040*/  SHF.L.U64.HI R5, R92.reuse, 0x1, R91 ;  /* 0x000000015c057819 */ /* 0x040fe2000001025b */
[----:B------:R-:W-:Y:S01]  /*5050*/  @P0 STG.E.U16 desc[UR36][R6.64+0x2], R25 ;  /* 0x0000021906000986 */ /* 0x000fe2000c101524 */
[----:B------:R-:W-:Y:S01]  /*5060*/  LEA R8, P5, R92, R6, 0x1 ;  /* 0x000000065c087211 */ /* 0x000fe200078a08ff */
[-C--:B------:R-:W-:Y:S01]  /*5070*/  FMUL R31, R31, R19.reuse ;  /* 0x000000131f1f7220 */ /* 0x080fe20000400000 */
[----:B------:R-:W-:Y:S01]  /*5080*/  ISETP.GT.AND P3, PT, R3, 0x8, P3 ;  /* 0x000000080300780c */ /* 0x000fe20001f64270 */
[-C--:B------:R-:W-:Y:S01]  /*5090*/  FMUL R32, R32, R19.reuse ;  /* 0x0000001320207220 */ /* 0x080fe20000400000 */
[----:B------:R-:W-:Y:S01]  /*50a0*/  ISETP.GT.AND P0, PT, R4, 0x9, PT ;  /* 0x000000090400780c */ /* 0x000fe20003f04270 */
[----:B------:R-:W-:Y:S01]  /*50b0*/  IMAD.X R9, R5, 0x1, R7, P5 ;  /* 0x0000000105097824 */ /* 0x000fe200028e0607 */
[----:B------:R-:W-:Y:S01]  /*50c0*/  ISETP.GT.AND P4, PT, R3, RZ, P1 ;  /* 0x000000ff0300720c */ /* 0x000fe20000f84270 */
[-C--:B------:R-:W-:Y:S01]  /*50d0*/  FMUL R33, R33, R19.reuse ;  /* 0x0000001321217220 */ /* 0x080fe20000400000 */
[----:B------:R-:W-:Y:S01]  /*50e0*/  F2FP.BF16.F32.PACK_AB R26, RZ, R26 ;  /* 0x0000001aff1a723e */ /* 0x000fe200000010ff */
[-C--:B------:R-:W-:Y:S01]  /*50f0*/  FMUL R34, R34, R19.reuse ;  /* 0x0000001322227220 */ /* 0x080fe20000400000 */
[----:B------:R-:W-:Y:S01]  /*5100*/  ISETP.GT.AND P5, PT, R3, RZ, P0 ;  /* 0x000000ff0300720c */ /* 0x000fe200007a4270 */
[----:B------:R-:W-:Y:S01]  /*5110*/  FMUL R35, R35, R19 ;  /* 0x0000001323237220 */ /* 0x000fe20000400000 */
[----:B------:R-:W-:Y:S01]  /*5120*/  F2FP.BF16.F32.PACK_AB R27, RZ, R27 ;  /* 0x0000001bff1b723e */ /* 0x000fe200000010ff */
[----:B------:R-:W-:Y:S01]  /*5130*/  @P2 STG.E.U16 desc[UR36][R8.64], R26 ;  /* 0x0000001a08002986 */ /* 0x000fe2000c101524 */
[----:B------:R-:W-:Y:S01]  /*5140*/  F2FP.BF16.F32.PACK_AB R28, RZ, R28 ;  /* 0x0000001cff1c723e */ /* 0x000fe200000010ff */
[-C--:B------:R-:W-:Y:S01]  /*5150*/  FMUL R36, R36, R19.reuse ;  /* 0x0000001324247220 */ /* 0x080fe20000400000 */
[----:B------:R-:W-:Y:S01]  /*5160*/  ISETP.GT.AND P2, PT, R3, 0x8, P1 ;  /* 0x000000080300780c */ /* 0x000fe20000f44270 */
[----:B------:R-:W-:Y:S01]  /*5170*/  @P3 STG.E.U16 desc[UR36][R8.64+0x2], R27 ;  /* 0x0000021b08003986 */ /* 0x000fe2000c101524 */
[----:B------:R-:W-:Y:S01]  /*5180*/  ISETP.GT.AND P1, PT, R4, 0x10, PT ;  /* 0x000000100400780c */ /* 0x000fe20003f24270 */
[----:B------:R-:W-:Y:S01]  /*5190*/  FMUL R37, R37, R19 ;  /* 0x0000001325257220 */ /* 0x000fe20000400000 */
[----:B------:R-:W-:Y:S01]  /*51a0*/  F2FP.BF16.F32.PACK_AB R29, RZ, R29 ;  /* 0x0000001dff1d723e */ /* 0x000fe200000010ff */
[----:B------:R-:W-:Y:S01]  /*51b0*/  @P4 STG.E.U16 desc[UR36][R6.64+0x10], R28 ;  /* 0x0000101c06004986 */ /* 0x000fe2000c101524 */
[C---:B------:R-:W-:Y:S01]  /*51c0*/  ISETP.GT.AND P3, PT, R3.reuse, 0x8, P0 ;  /* 0x000000080300780c */ /* 0x040fe20000764270 */
[-C--:B------:R-:W-:Y:S01]  /*51d0*/  FMUL R38, R38, R19.reuse ;  /* 0x0000001326267220 */ /* 0x080fe20000400000 */
[----:B------:R-:W-:Y:S01]  /*51e0*/  ISETP.GT.AND P0, PT, R4, 0x11, PT ;  /* 0x000000110400780c */ /* 0x000fe20003f04270 */
[----:B------:R-:W-:Y:S01]  /*51f0*/  @P5 STG.E.U16 desc[UR36][R6.64+0x12], R29 ;  /* 0x0000121d06005986 */ /* 0x000fe2000c101524 */
        /* <DEDUP_REMOVED lines=161> */
[----:B------:R-:W-:Y:S01]  /*5c10*/  FMUL R87, R87, R19 ;  /* 0x0000001357577220 */ /* 0x000fe20000400000 */
[----:B------:R-:W-:-:S02]  /*5c20*/  F2FP.BF16.F32.PACK_AB R62, RZ, R62 ;  /* 0x0000003eff3e723e */ /* 0x000fc400000010ff */
[C---:B------:R-:W-:Y:S02]  /*5c30*/  ISETP.GT.AND P5, PT, R3.reuse, RZ, P0 ;  /* 0x000000ff0300720c */ /* 0x040fe400007a4270 */
[----:B------:R-:W-:Y:S01]  /*5c40*/  F2FP.BF16.F32.PACK_AB R63, RZ, R63 ;  /* 0x0000003fff3f723e */ /* 0x000fe200000010ff */
[----:B------:R-:W-:Y:S01]  /*5c50*/  @P2 STG.E.U16 desc[UR36][R8.64+0x90], R62 ;  /* 0x0000903e08002986 */ /* 0x000fe2000c101524 */
[----:B------:R-:W-:Y:S02]  /*5c60*/  F2FP.BF16.F32.PACK_AB R64, RZ, R64 ;  /* 0x00000040ff40723e */ /* 0x000fe400000010ff */
[C---:B------:R-:W-:Y:S01]  /*5c70*/  ISETP.GT.AND P2, PT, R3.reuse, 0x8, P1 ;  /* 0x000000080300780c */ /* 0x040fe20000f44270 */
[----:B------:R-:W-:Y:S01]  /*5c80*/  @P3 STG.E.U16 desc[UR36][R8.64+0x92], R63 ;  /* 0x0000923f08003986 */ /* 0x000fe2000c101524 */
[----:B------:R-:W-:Y:S02]  /*5c90*/  ISETP.GT.AND P1, PT, R4, 0x58, PT ;  /* 0x000000580400780c */ /* 0x000fe40003f24270 */
[----:B------:R-:W-:Y:S01]  /*5ca0*/  F2FP.BF16.F32.PACK_AB R65, RZ, R65 ;  /* 0x00000041ff41723e */ /* 0x000fe200000010ff */
[----:B------:R-:W-:Y:S01]  /*5cb0*/  @P4 STG.E.U16 desc[UR36][R6.64+0xa0], R64 ;  /* 0x0000a04006004986 */ /* 0x000fe2000c101524 */
[----:B------:R-:W-:-:S02]  /*5cc0*/  ISETP.GT.AND P3, PT, R3, 0x8, P0 ;  /* 0x000000080300780c */ /* 0x000fc40000764270 */
[----:B------:R-:W-:Y:S01]  /*5cd0*/  ISETP.GT.AND P0, PT, R4, 0x59, PT ;  /* 0x000000590400780c */ /* 0x000fe20003f04270 */
[----:B------:R-:W-:Y:S01]  /*5ce0*/  @P5 STG.E.U16 desc[UR36][R6.64+0xa2], R65 ;  /* 0x0000a24106005986 */ /* 0x000fe2000c101524 */
[C---:B------:R-:W-:Y:S02]  /*5cf0*/  ISETP.GT.AND P4, PT, R3.reuse, RZ, P1 ;  /* 0x000000ff0300720c */ /* 0x040fe40000f84270 */
[----:B------:R-:W-:Y:S02]  /*5d00*/  F2FP.BF16.F32.PACK_AB R66, RZ, R66 ;  /* 0x00000042ff42723e */ /* 0x000fe400000010ff */
[----:B------:R-:W-:Y:S02]  /*5d10*/  ISETP.GT.AND P5, PT, R3, RZ, P0 ;  /* 0x000000ff0300720c */ /* 0x000fe400007a4270 */
[----:B------:R-:W-:Y:S01]  /*5d20*/  F2FP.BF16.F32.PACK_AB R67, RZ, R67 ;  /* 0x00000043ff43723e */ /* 0x000fe200000010ff */
[----:B------:R-:W-:Y:S01]  /*5d30*/  @P2 STG.E.U16 desc[UR36][R8.64+0xa0], R66 ;  /* 0x0000a04208002986 */ /* 0x000fe2000c101524 */
[----:B------:R-:W-:-:S02]  /*5d40*/  F2FP.BF16.F32.PACK_AB R68, RZ, R68 ;  /* 0x00000044ff44723e */ /* 0x000fc400000010ff */
[C---:B------:R-:W-:Y:S01]  /*5d50*/  ISETP.GT.AND P2, PT, R3.reuse, 0x8, P1 ;  /* 0x000000080300780c */ /* 0x040fe20000f44270 */
[----:B------:R-:W-:Y:S01]  /*5d60*/  @P3 STG.E.U16 desc[UR36][R8.64+0xa2], R67 ;  /* 0x0000a24308003986 */ /* 0x000fe2000c101524 */
[C---:B------:R-:W-:Y:S02]  /*5d70*/  ISETP.GT.AND P1, PT, R4.reuse, 0x60, PT ;  /* 0x000000600400780c */ /* 0x040fe40003f24270 */
[----:B------:R-:W-:Y:S01]  /*5d80*/  F2FP.BF16.F32.PACK_AB R69, RZ, R69 ;  /* 0x00000045ff45723e */ /* 0x000fe200000010ff */
[----:B------:R-:W-:Y:S01]  /*5d90*/  @P4 STG.E.U16 desc[UR36][R6.64+0xb0], R68 ;  /* 0x0000b04406004986 */ /* 0x000fe2000c101524 */
[C---:B------:R-:W-:Y:S02]  /*5da0*/  ISETP.GT.AND P3, PT, R3.reuse, 0x8, P0 ;  /* 0x000000080300780c */ /* 0x040fe40000764270 */
[----:B------:R-:W-:Y:S01]  /*5db0*/  ISETP.GT.AND P0, PT, R4, 0x61, PT ;  /* 0x000000610400780c */ /* 0x000fe20003f04270 */
[----:B------:R-:W-:Y:S01]  /*5dc0*/  @P5 STG.E.U16 desc[UR36][R6.64+0xb2], R69 ;  /* 0x0000b24506005986 */ /* 0x000fe2000c101524 */
[----:B------:R-:W-:-:S02]  /*5dd0*/  ISETP.GT.AND P4, PT, R3, RZ, P1 ;  /* 0x000000ff0300720c */ /* 0x000fc40000f84270 */
[C---:B------:R-:W-:Y:S02]  /*5de0*/  ISETP.GT.AND P5, PT, R3.reuse, RZ, P0 ;  /* 0x000000ff0300720c */ /* 0x040fe400007a4270 */
[----:B------:R-:W-:Y:S02]  /*5df0*/  F2FP.BF16.F32.PACK_AB R70, RZ, R70 ;  /* 0x00000046ff46723e */ /* 0x000fe400000010ff */
[----:B------:R-:W-:Y:S02]  /*5e00*/  F2FP.BF16.F32.PACK_AB R71, RZ, R71 ;  /* 0x00000047ff47723e */ /* 0x000fe400000010ff */
[----:B------:R-:W-:Y:S01]  /*5e10*/  F2FP.BF16.F32.PACK_AB R72, RZ, R72 ;  /* 0x00000048ff48723e */ /* 0x000fe200000010ff */
[----:B------:R-:W-:Y:S01]  /*5e20*/  @P2 STG.E.U16 desc[UR36][R8.64+0xb0], R70 ;  /* 0x0000b04608002986 */ /* 0x000fe2000c101524 */
[----:B------:R-:W-:Y:S02]  /*5e30*/  F2FP.BF16.F32.PACK_AB R73, RZ, R73 ;  /* 0x00000049ff49723e */ /* 0x000fe400000010ff */
[C---:B------:R-:W-:Y:S01]  /*5e40*/  ISETP.GT.AND P1, PT, R3.reuse, 0x8, P1 ;  /* 0x000000080300780c */ /* 0x040fe20000f24270 */
[----:B------:R-:W-:Y:S01]  /*5e50*/  @P3 STG.E.U16 desc[UR36][R8.64+0xb2], R71 ;  /* 0x0000b24708003986 */ /* 0x000fe2000c101524 */
[----:B------:R-:W-:-:S02]  /*5e60*/  ISETP.GT.AND P2, PT, R3, 0x8, P0 ;  /* 0x000000080300780c */ /* 0x000fc40000744270 */
[C---:B------:R-:W-:Y:S01]  /*5e70*/  ISETP.GT.AND P0, PT, R4.reuse, 0x69, PT ;  /* 0x000000690400780c */ /* 0x040fe20003f04270 */
[----:B------:R-:W-:Y:S01]  /*5e80*/  @P4 STG.E.U16 desc[UR36][R6.64+0xc0], R72 ;  /* 0x0000c04806004986 */ /* 0x000fe2000c101524 */
[----:B------:R-:W-:Y:S02]  /*5e90*/  ISETP.GT.AND P4, PT, R4, 0x68, PT ;  /* 0x000000680400780c */ /* 0x000fe40003f84270 */
[----:B------:R-:W-:Y:S01]  /*5ea0*/  F2FP.BF16.F32.PACK_AB R74, RZ, R74 ;  /* 0x0000004aff4a723e */ /* 0x000fe200000010ff */
[----:B------:R-:W-:Y:S01]  /*5eb0*/  @P5 STG.E.U16 desc[UR36][R6.64+0xc2], R73 ;  /* 0x0000c24906005986 */ /* 0x000fe2000c101524 */
[C---:B------:R-:W-:Y:S02]  /*5ec0*/  ISETP.GT.AND P5, PT, R3.reuse, RZ, P4 ;  /* 0x000000ff0300720c */ /* 0x040fe400027a4270 */
[----:B------:R-:W-:Y:S01]  /*5ed0*/  ISETP.GT.AND P3, PT, R3, RZ, P0 ;  /* 0x000000ff0300720c */ /* 0x000fe20000764270 */
[----:B------:R-:W-:Y:S01]  /*5ee0*/  @P1 STG.E.U16 desc[UR36][R8.64+0xc0], R74 ;  /* 0x0000c04a08001986 */ /* 0x000fe2000c101524 */
[----:B------:R-:W-:-:S02]  /*5ef0*/  F2FP.BF16.F32.PACK_AB R75, RZ, R75 ;  /* 0x0000004bff4b723e */ /* 0x000fc400000010ff */
[----:B------:R-:W-:Y:S02]  /*5f00*/  F2FP.BF16.F32.PACK_AB R76, RZ, R76 ;  /* 0x0000004cff4c723e */ /* 0x000fe400000010ff */
[C---:B------:R-:W-:Y:S01]  /*5f10*/  ISETP.GT.AND P4, PT, R3.reuse, 0x8, P4 ;  /* 0x000000080300780c */ /* 0x040fe20002784270 */
[----:B------:R-:W-:Y:S01]  /*5f20*/  @P2 STG.E.U16 desc[UR36][R8.64+0xc2], R75 ;  /* 0x0000c24b08002986 */ /* 0x000fe2000c101524 */
[----:B------:R-:W-:Y:S02]  /*5f30*/  F2FP.BF16.F32.PACK_AB R77, RZ, R77 ;  /* 0x0000004dff4d723e */ /* 0x000fe400000010ff */
[C---:B------:R-:W-:Y:S01]  /*5f40*/  ISETP.GT.AND P2, PT, R4.reuse, 0x71, PT ;  /* 0x000000710400780c */ /* 0x040fe20003f44270 */
[----:B------:R-:W-:Y:S01]  /*5f50*/  @P5 STG.E.U16 desc[UR36][R6.64+0xd0], R76 ;  /* 0x0000d04c06005986 */ /* 0x000fe2000c101524 */
[----:B------:R-:W-:Y:S02]  /*5f60*/  ISETP.GT.AND P5, PT, R3, 0x8, P0 ;  /* 0x000000080300780c */ /* 0x000fe400007a4270 */
[C---:B------:R-:W-:Y:S01]  /*5f70*/  ISETP.GT.AND P1, PT, R4.reuse, 0x78, PT ;  /* 0x000000780400780c */ /* 0x040fe20003f24270 */
[----:B------:R-:W-:Y:S01]  /*5f80*/  @P3 STG.E.U16 desc[UR36][R6.64+0xd2], R77 ;  /* 0x0000d24d06003986 */ /* 0x000fe2000c101524 */
[----:B------:R-:W-:-:S02]  /*5f90*/  ISETP.GT.AND P3, PT, R4, 0x70, PT ;  /* 0x000000700400780c */ /* 0x000fc40003f64270 */
[----:B------:R-:W-:Y:S01]  /*5fa0*/  ISETP.GT.AND P0, PT, R4, 0x79, PT ;  /* 0x000000790400780c */ /* 0x000fe20003f04270 */
[----:B------:R-:W-:Y:S01]  /*5fb0*/  @P4 IMAD.MOV.U32 R4, RZ, RZ, R8 ;  /* 0x000000ffff044224 */ /* 0x000fe200078e0008 */
[----:B------:R-:W-:Y:S01]  /*5fc0*/  F2FP.BF16.F32.PACK_AB R78, RZ, R78 ;  /* 0x0000004eff4e723e */ /* 0x000fe200000010ff */
[----:B------:R-:W-:Y:S01]  /*5fd0*/  @P4 IMAD.MOV.U32 R5, RZ, RZ, R9 ;  /* 0x000000ffff054224 */ /* 0x000fe200078e0009 */
[----:B------:R-:W-:Y:S02]  /*5fe0*/  F2FP.BF16.F32.PACK_AB R79, RZ, R79 ;  /* 0x0000004fff4f723e */ /* 0x000fe400000010ff */
[----:B------:R-:W-:Y:S02]  /*5ff0*/  F2FP.BF16.F32.PACK_AB R80, RZ, R80 ;  /* 0x00000050ff50723e */ /* 0x000fe400000010ff */
[----:B------:R0:W-:Y:S01]  /*6000*/  @P4 STG.E.U16 desc[UR36][R4.64+0xd0], R78 ;  /* 0x0000d04e04004986 */ /* 0x0001e2000c101524 */
[----:B------:R-:W-:Y:S02]  /*6010*/  ISETP.GT.AND P4, PT, R3, RZ, P2 ;  /* 0x000000ff0300720c */ /* 0x000fe40001784270 */
[----:B------:R-:W-:-:S02]  /*6020*/  F2FP.BF16.F32.PACK_AB R81, RZ, R81 ;  /* 0x00000051ff51723e */ /* 0x000fc400000010ff */
[----:B------:R-:W-:Y:S02]  /*6030*/  ISETP.GT.AND P2, PT, R3, 0x8, P2 ;  /* 0x000000080300780c */ /* 0x000fe40001744270 */
[----:B------:R-:W-:Y:S02]  /*6040*/  F2FP.BF16.F32.PACK_AB R82, RZ, R82 ;  /* 0x00000052ff52723e */ /* 0x000fe400000010ff */
[----:B------:R-:W-:Y:S02]  /*6050*/  F2FP.BF16.F32.PACK_AB R83, RZ, R83 ;  /* 0x00000053ff53723e */ /* 0x000fe400000010ff */
[----:B------:R-:W-:Y:S01]  /*6060*/  F2FP.BF16.F32.PACK_AB R84, RZ, R84 ;  /* 0x00000054ff54723e */ /* 0x000fe200000010ff */
[----:B0-----:R-:W-:Y:S01]  /*6070*/  @P5 IMAD.MOV.U32 R4, RZ, RZ, R8 ;  /* 0x000000ffff045224 */ /* 0x001fe200078e0008 */
[----:B------:R-:W-:Y:S01]  /*6080*/  F2FP.BF16.F32.PACK_AB R85, RZ, R85 ;  /* 0x00000055ff55723e */ /* 0x000fe200000010ff */
[----:B------:R-:W-:Y:S01]  /*6090*/  @P5 IMAD.MOV.U32 R5, RZ, RZ, R9 ;  /* 0x000000ffff055224 */ /* 0x000fe200078e0009 */
[----:B------:R-:W-:-:S02]  /*60a0*/  F2FP.BF16.F32.PACK_AB R86, RZ, R86 ;  /* 0x00000056ff56723e */ /* 0x000fc400000010ff */
[----:B------:R-:W-:Y:S02]  /*60b0*/  F2FP.BF16.F32.PACK_AB R87, RZ, R87 ;  /* 0x00000057ff57723e */ /* 0x000fe400000010ff */
[----:B------:R0:W-:Y:S01]  /*60c0*/  @P5 STG.E.U16 desc[UR36][R4.64+0xd2], R79 ;  /* 0x0000d24f04005986 */ /* 0x0001e2000c101524 */
[C---:B------:R-:W-:Y:S02]  /*60d0*/  ISETP.GT.AND P5, PT, R3.reuse, RZ, P3 ;  /* 0x000000ff0300720c */ /* 0x040fe40001fa4270 */
[----:B------:R-:W-:-:S11]  /*60e0*/  ISETP.GT.AND P3, PT, R3, 0x8, P3 ;  /* 0x000000080300780c */ /* 0x000fd60001f64270 */
[----:B0-----:R-:W-:Y:S02]  /*60f0*/  @P5 IMAD.MOV.U32 R4, RZ, RZ, R6 ;  /* 0x000000ffff045224 */ /* 0x001fe400078e0006 */
[----:B------:R-:W-:-:S05]  /*6100*/  @P5 IMAD.MOV.U32 R5, RZ, RZ, R7 ;  /* 0x000000ffff055224 */ /* 0x000fca00078e0007 */
[----:B------:R0:W-:Y:S01]  /*6110*/  @P5 STG.E.U16 desc[UR36][R4.64+0xe0], R80 ;  /* 0x0000e05004005986 */ /* 0x0001e2000c101524 */
[C---:B------:R-:W-:Y:S02]  /*6120*/  ISETP.GT.AND P5, PT, R3.reuse, RZ, P0 ;  /* 0x000000ff0300720c */ /* 0x040fe400007a4270 */
[----:B------:R-:W-:Y:S01]  /*6130*/  ISETP.GT.AND P0, PT, R3, 0x8, P0 ;  /* 0x000000080300780c */ /* 0x000fe20000704270 */
[----:B0-----:R-:W-:Y:S02]  /*6140*/  @P4 IMAD.MOV.U32 R4, RZ, RZ, R6 ;  /* 0x000000ffff044224 */ /* 0x001fe400078e0006 */
[----:B------:R-:W-:-:S05]  /*6150*/  @P4 IMAD.MOV.U32 R5, RZ, RZ, R7 ;  /* 0x000000ffff054224 */ /* 0x000fca00078e0007 */
[----:B------:R0:W-:Y:S01]  /*6160*/  @P4 STG.E.U16 desc[UR36][R4.64+0xe2], R81 ;  /* 0x0000e25104004986 */ /* 0x0001e2000c101524 */
[C---:B------:R-:W-:Y:S02]  /*6170*/  ISETP.GT.AND P4, PT, R3.reuse, RZ, P1 ;  /* 0x000000ff0300720c */ /* 0x040fe40000f84270 */
[----:B------:R-:W-:Y:S01]  /*6180*/  ISETP.GT.AND P1, PT, R3, 0x8, P1 ;  /* 0x000000080300780c */ /* 0x000fe20000f24270 */
[----:B0-----:R-:W-:Y:S02]  /*6190*/  @P3 IMAD.MOV.U32 R4, RZ, RZ, R8 ;  /* 0x000000ffff043224 */ /* 0x001fe400078e0008 */
[----:B------:R-:W-:-:S05]  /*61a0*/  @P3 IMAD.MOV.U32 R5, RZ, RZ, R9 ;  /* 0x000000ffff053224 */ /* 0x000fca00078e0009 */
[----:B------:R0:W-:Y:S02]  /*61b0*/  @P3 STG.E.U16 desc[UR36][R4.64+0xe0], R82 ;  /* 0x0000e05204003986 */ /* 0x0001e4000c101524 */
[----:B0-----:R-:W-:Y:S02]  /*61c0*/  @P2 IMAD.MOV.U32 R4, RZ, RZ, R8 ;  /* 0x000000ffff042224 */ /* 0x001fe400078e0008 */
[----:B------:R-:W-:-:S05]  /*61d0*/  @P2 IMAD.MOV.U32 R5, RZ, RZ, R9 ;  /* 0x000000ffff052224 */ /* 0x000fca00078e0009 */
[----:B------:R0:W-:Y:S02]  /*61e0*/  @P2 STG.E.U16 desc[UR36][R4.64+0xe2], R83 ;  /* 0x0000e25304002986 */ /* 0x0001e4000c101524 */
[----:B0-----:R-:W-:Y:S02]  /*61f0*/  @P4 IMAD.MOV.U32 R4, RZ, RZ, R6 ;  /* 0x000000ffff044224 */ /* 0x001fe400078e0006 */
[----:B------:R-:W-:-:S05]  /*6200*/  @P4 IMAD.MOV.U32 R5, RZ, RZ, R7 ;  /* 0x000000ffff054224 */ /* 0x000fca00078e0007 */
[----:B------:R0:W-:Y:S04]  /*6210*/  @P4 STG.E.U16 desc[UR36][R4.64+0xf0], R84 ;  /* 0x0000f05404004986 */ /* 0x0001e8000c101524 */
[----:B------:R1:W-:Y:S01]  /*6220*/  @P5 STG.E.U16 desc[UR36][R6.64+0xf2], R85 ;  /* 0x0000f25506005986 */ /* 0x0003e2000c101524 */
[----:B0-----:R-:W-:Y:S02]  /*6230*/  @P1 IMAD.MOV.U32 R4, RZ, RZ, R8 ;  /* 0x000000ffff041224 */ /* 0x001fe400078e0008 */
[----:B------:R-:W-:-:S05]  /*6240*/  @P1 IMAD.MOV.U32 R5, RZ, RZ, R9 ;  /* 0x000000ffff051224 */ /* 0x000fca00078e0009 */
[----:B------:R1:W-:Y:S04]  /*6250*/  @P1 STG.E.U16 desc[UR36][R4.64+0xf0], R86 ;  /* 0x0000f05604001986 */ /* 0x0003e8000c101524 */
[----:B------:R1:W-:Y:S02]  /*6260*/  @P0 STG.E.U16 desc[UR36][R8.64+0xf2], R87 ;  /* 0x0000f25708000986 */ /* 0x0003e4000c101524 */
.L_x_154:
[----:B------:R-:W-:Y:S05]  /*6270*/  BSYNC B0 ;  /* 0x0000000000007941 */ /* 0x000fea0003800000 */
.L_x_28:
[----:B------:R-:W-:Y:S01]  /*6280*/  IADD3 R16, P0, R16, UR38, RZ ;  /* 0x0000002610107c10 */ /* 0x000fe2000ff1e0ff */
[----:B------:R-:W-:Y:S01]  /*6290*/  ULDC.64 UR4, c[0x0][0x650] ;  /* 0x0001940000047ab9 */ /* 0x000fe20000000a00 */
[----:B------:R-:W-:Y:S01]  /*62a0*/  PRMT R3, RZ, 0x7610, R3 ;  /* 0x00007610ff037816 */ /* 0x000fe20000000003 */
[----:B------:R-:W-:Y:S01]  /*62b0*/  IMAD.MOV.U32 R100, RZ, RZ, -0x1 ;  /* 0xffffffffff647424 */ /* 0x000fe200078e00ff */
[----:B------:R-:W-:Y:S01]  /*62c0*/  IADD3.X R17, R17, UR41, RZ, P0, !PT ;  /* 0x0000002911117c10 */ /* 0x000fe200087fe4ff */
[----:B------:R-:W-:Y:S01]  /*62d0*/  IMAD.MOV.U32 R99, RZ, RZ, -0x1 ;  /* 0xffffffffff637424 */ /* 0x000fe200078e00ff */
[----:B------:R-:W-:-:S04]  /*62e0*/  ISETP.GE.U32.AND P0, PT, R16, UR4, PT ;  /* 0x0000000410007c0c */ /* 0x000fc8000bf06070 */
[----:B------:R-:W-:-:S13]  /*62f0*/  ISETP.GE.U32.AND.EX P0, PT, R17, UR5, PT, P0 ;  /* 0x0000000511007c0c */ /* 0x000fda000bf06100 */
[----:B------:R-:W-:Y:S05]  /*6300*/  @P0 BRA `(.L_x_155) ;  /* 0x00000004004c0947 */ /* 0x000fea0003800000 */
[----:B------:R-:W0:Y:S01]  /*6310*/  LDC.64 R10, c[0x0][0x628] ;  /* 0x00018a00ff0a7b82 */ /* 0x000e220000000a00 */
[----:B---3--:R-:W3:Y:S01]  /*6320*/  S2R R12, SR_CTAID.X ;  /* 0x00000000000c7919 */ /* 0x008ee20000002500 */
[----:B-12-4-:R-:W-:Y:S02]  /*6330*/  IMAD.MOV.U32 R8, RZ, RZ, R16 ;  /* 0x000000ffff087224 */ /* 0x016fe400078e0010 */
[----:B------:R-:W-:Y:S01]  /*6340*/  IMAD.MOV.U32 R9, RZ, RZ, R17 ;  /* 0x000000ffff097224 */ /* 0x000fe200078e0011 */
[----:B------:R-:W1:Y:S03]  /*6350*/  S2R R20, SR_CTAID.Y ;  /* 0x0000000000147919 */ /* 0x000e660000002600 */
[----:B------:R-:W2:Y:S08]  /*6360*/  LDC R0, c[0x0][0x630] ;  /* 0x00018c00ff007b82 */ /* 0x000eb00000000800 */
[----:B------:R-:W4:Y:S01]  /*6370*/  LDC.64 R14, c[0x0][0x620] ;  /* 0x00018800ff0e7b82 */ /* 0x000f220000000a00 */
[----:B0-----:R-:W-:-:S04]  /*6380*/  ISETP.NE.U32.AND P0, PT, R10, RZ, PT ;  /* 0x000000ff0a00720c */ /* 0x001fc80003f05070 */
[----:B------:R-:W-:-:S13]  /*6390*/  ISETP.NE.AND.EX P0, PT, R11, RZ, PT, P0 ;  /* 0x000000ff0b00720c */ /* 0x000fda0003f05300 */
[----:B-1234-:R-:W-:Y:S05]  /*63a0*/  @!P0 BRA `(.L_x_156) ;  /* 0x0000000000288947 */ /* 0x01efea0003800000 */
        /* <DEDUP_REMOVED lines=10> */
.L_x_156:
[-CC-:B------:R-:W-:Y:S01]  /*6450*/  SHF.R.U64 R99, R8, R0.reuse, R9.reuse ;  /* 0x0000000008637219 */ /* 0x180fe20000001209 */
[----:B------:R-:W0:Y:S01]  /*6460*/  LDC.64 R26, c[0x0][0x640] ;  /* 0x00019000ff1a7b82 */ /* 0x000e220000000a00 */
[----:B------:R-:W-:Y:S01]  /*6470*/  SHF.R.U32.HI R0, RZ, R0, R9 ;  /* 0x00000000ff007219 */ /* 0x000fe20000011609 */
[----:B------:R-:W-:Y:S01]  /*6480*/  ULDC UR4, c[0x0][0x150] ;  /* 0x0000540000047ab9 */ /* 0x000fe20000000800 */
[----:B------:R-:W-:Y:S02]  /*6490*/  IADD3 R3, P0, RZ, -R99, RZ ;  /* 0x80000063ff037210 */ /* 0x000fe40007f1e0ff */
[----:B------:R-:W-:-:S03]  /*64a0*/  I2FP.F32.U32 R7, R12 ;  /* 0x0000000c00077245 */ /* 0x000fc60000201000 */
[----:B------:R-:W1:Y:S01]  /*64b0*/  LDC R6, c[0x0][0x618] ;  /* 0x00018600ff067b82 */ /* 0x000e620000000800 */
[----:B------:R-:W-:Y:S02]  /*64c0*/  IMAD.X R5, RZ, RZ, ~R0, P0 ;  /* 0x000000ffff057224 */ /* 0x000fe400000e0e00 */
[----:B------:R-:W-:Y:S01]  /*64d0*/  FMUL R7, R7, UR4 ;  /* 0x0000000407077c20 */ /* 0x000fe20008400000 */
[----:B------:R-:W-:Y:S01]  /*64e0*/  ULDC UR4, c[0x0][0x154] ;  /* 0x0000550000047ab9 */ /* 0x000fe20000000800 */
[-C--:B------:R-:W-:Y:S02]  /*64f0*/  IMAD R0, R5, R14.reuse, RZ ;  /* 0x0000000e05007224 */ /* 0x080fe400078e02ff */
[C---:B------:R-:W-:Y:S01]  /*6500*/  IMAD.WIDE.U32 R4, R3.reuse, R14, R16 ;  /* 0x0000000e03047225 */ /* 0x040fe200078e0010 */
[----:B------:R-:W2:Y:S01]  /*6510*/  LDC R8, c[0x0][0x608] ;  /* 0x00018200ff087b82 */ /* 0x000ea20000000800 */
[----:B------:R-:W3:Y:S02]  /*6520*/  F2I.U32.TRUNC.NTZ R7, R7 ;  /* 0x0000000700077305 */ /* 0x000ee4000020f000 */
[----:B------:R-:W-:Y:S01]  /*6530*/  IMAD R3, R3, R15, R0 ;  /* 0x0000000f03037224 */ /* 0x000fe200078e0200 */
[----:B------:R-:W-:-:S03]  /*6540*/  I2FP.F32.U32 R0, R20 ;  /* 0x0000001400007245 */ /* 0x000fc60000201000 */
[----:B------:R-:W-:Y:S01]  /*6550*/  IMAD.IADD R3, R5, 0x1, R3 ;  /* 0x0000000105037824 */ /* 0x000fe200078e0203 */
[----:B------:R-:W4:Y:S01]  /*6560*/  LDC R11, c[0x0][0x658] ;  /* 0x00019600ff0b7b82 */ /* 0x000f220000000800 */
[----:B0-----:R-:W-:-:S04]  /*6570*/  ISETP.NE.U32.AND P0, PT, R26, RZ, PT ;  /* 0x000000ff1a00720c */ /* 0x001fc80003f05070 */
[----:B------:R-:W-:-:S03]  /*6580*/  ISETP.NE.AND.EX P0, PT, R27, RZ, PT, P0 ;  /* 0x000000ff1b00720c */ /* 0x000fc60003f05300 */
[----:B------:R-:W0:Y:S01]  /*6590*/  LDC R9, c[0x0][0x144] ;  /* 0x00005100ff097b82 */ /* 0x000e220000000800 */
[-C--:B-1----:R-:W-:Y:S01]  /*65a0*/  SHF.R.U64 R10, R4, R6.reuse, R3 ;  /* 0x00000006040a7219 */ /* 0x082fe20000001203 */
[----:B---3--:R-:W-:Y:S01]  /*65b0*/  IMAD.MOV R7, RZ, RZ, -R7 ;  /* 0x000000ffff077224 */ /* 0x008fe200078e0a07 */
[----:B------:R-:W-:Y:S01]  /*65c0*/  SHF.R.U32.HI R3, RZ, R6, R3 ;  /* 0x00000006ff037219 */ /* 0x000fe20000011603 */
[----:B------:R-:W-:-:S04]  /*65d0*/  FMUL R6, R0, UR4 ;  /* 0x0000000400067c20 */ /* 0x000fc80008400000 */
[----:B------:R-:W1:Y:S01]  /*65e0*/  LDC R21, c[0x0][0x148] ;  /* 0x00005200ff157b82 */ /* 0x000e620000000800 */
[----:B------:R3:W0:Y:S01]  /*65f0*/  F2I.U32.TRUNC.NTZ R14, R6 ;  /* 0x00000006000e7305 */ /* 0x000622000020f000 */
[-CC-:B--2---:R-:W-:Y:S02]  /*6600*/  SHF.R.U64 R13, R10, R8.reuse, R3.reuse ;  /* 0x000000080a0d7219 */ /* 0x184fe40000001203 */
[----:B------:R-:W-:-:S04]  /*6610*/  SHF.R.U32.HI R0, RZ, R8, R3 ;  /* 0x00000008ff007219 */ /* 0x000fc80000011603 */
[----:B-----5:R-:W2:Y:S01]  /*6620*/  LDC R24, c[0x0][0x648] ;  /* 0x00019200ff187b82 */ /* 0x020ea20000000800 */
[-CC-:B----4-:R-:W-:Y:S02]  /*6630*/  SHF.R.U64 R15, R13, R11.reuse, R0.reuse ;  /* 0x0000000b0d0f7219 */ /* 0x190fe40000001200 */
[----:B------:R-:W-:-:S03]  /*6640*/  SHF.R.U32.HI R5, RZ, R11, R0 ;  /* 0x0000000bff057219 */ /* 0x000fc60000011600 */
[----:B------:R-:W-:Y:S02]  /*6650*/  IMAD.MOV.U32 R4, RZ, RZ, R15 ;  /* 0x000000ffff047224 */ /* 0x000fe400078e000f */
[----:B------:R-:W4:Y:S01]  /*6660*/  LDC R28, c[0x0][0x638] ;  /* 0x00018e00ff1c7b82 */ /* 0x000f220000000800 */
[----:B0-----:R-:W-:-:S07]  /*6670*/  IMAD R25, R9, R7, R12 ;  /* 0x0000000709197224 */ /* 0x001fce00078e020c */
[----:B------:R-:W0:Y:S08]  /*6680*/  LDC R29, c[0x0][0x610] ;  /* 0x00018400ff1d7b82 */ /* 0x000e300000000800 */
[----:B------:R-:W0:Y:S01]  /*6690*/  LDC R30, c[0x0][0x600] ;  /* 0x00018000ff1e7b82 */ /* 0x000e220000000800 */
[----:B-123--:R-:W-:Y:S05]  /*66a0*/  @!P0 BRA `(.L_x_157) ;  /* 0x0000000000288947 */ /* 0x00efea0003800000 */
        /* <DEDUP_REMOVED lines=10> */
.L_x_157:
[----:B------:R-:W-:Y:S01]  /*6750*/  ISETP.NE.AND P0, PT, R2, 0x1, PT ;  /* 0x000000010200780c */ /* 0x000fe20003f05270 */
[----:B------:R-:W-:Y:S01]  /*6760*/  IMAD.MOV R14, RZ, RZ, -R14 ;  /* 0x000000ffff0e7224 */ /* 0x000fe200078e0a0e */
[----:B------:R-:W-:Y:S02]  /*6770*/  SHF.R.U64 R0, R4, R24, R5 ;  /* 0x0000001804007219 */ /* 0x000fe40000001205 */
[----:B------:R-:W-:Y:S02]  /*6780*/  LOP3.LUT R3, R13, R96, RZ, 0xc0, !PT ;  /* 0x000000600d037212 */ /* 0x000fe400078ec0ff */
[----:B------:R-:W-:Y:S01]  /*6790*/  LOP3.LUT R10, R10, R95, RZ, 0xc0, !PT ;  /* 0x0000005f0a0a7212 */ /* 0x000fe200078ec0ff */
[----:B------:R-:W-:Y:S02]  /*67a0*/  IMAD.MOV R4, RZ, RZ, -R0 ;  /* 0x000000ffff047224 */ /* 0x000fe400078e0a00 */
[----:B------:R-:W-:Y:S02]  /*67b0*/  IMAD R0, R90, R0, R3 ;  /* 0x000000005a007224 */ /* 0x000fe400078e0203 */
[----:B----4-:R-:W-:-:S02]  /*67c0*/  IMAD R3, R4, R28, R15 ;  /* 0x0000001c04037224 */ /* 0x010fc400078e020f */
[----:B------:R-:W-:Y:S02]  /*67d0*/  @P0 IMAD R25, R21, R14, R20 ;  /* 0x0000000e15190224 */ /* 0x000fe400078e0214 */
[----:B0-----:R-:W-:Y:S02]  /*67e0*/  IMAD R5, R3, R30, R10 ;  /* 0x0000001e03057224 */ /* 0x001fe400078e020a */
[----:B------:R-:W-:Y:S02]  /*67f0*/  IMAD R0, R0, R29, R25 ;  /* 0x0000001d00007224 */ /* 0x000fe400078e0219 */
[----:B------:R-:W-:-:S03]  /*6800*/  IMAD.MOV.U32 R4, RZ, RZ, 0x1 ;  /* 0x00000001ff047424 */ /* 0x000fc600078e00ff */
[----:B------:R-:W-:Y:S02]  /*6810*/  SEL R100, R5, R0, !P0 ;  /* 0x0000000005647207 */ /* 0x000fe40004000000 */
[----:B------:R-:W-:Y:S02]  /*6820*/  PRMT R3, R4, 0x7610, R3 ;  /* 0x0000761004037816 */ /* 0x000fe40000000003 */
[----:B------:R-:W-:-:S07]  /*6830*/  SEL R0, R0, R5, !P0 ;  /* 0x0000000500007207 */ /* 0x000fce0004000000 */
.L_x_155:
[----:B------:R-:W-:Y:S01]  /*6840*/  LOP3.LUT P0, RZ, R3, 0xff, RZ, 0xc0, !PT ;  /* 0x000000ff03ff7812 */ /* 0x000fe2000780c0ff */
[----:B------:R-:W-:Y:S01]  /*6850*/  UIMAD.WIDE.U32 UR4, UR42, -0x33333333, URZ ;  /* 0xcccccccd2a0478a5 */ /* 0x000fe2000f8e003f */
[----:B------:R-:W-:-:S03]  /*6860*/  IMAD.MOV.U32 R101, RZ, RZ, R0 ;  /* 0x000000ffff657224 */ /* 0x000fc600078e0000 */
[----:B------:R-:W-:-:S04]  /*6870*/  USHF.R.U32.HI UR4, URZ, 0x2, UR5 ;  /* 0x000000023f047899 */ /* 0x000fc80008011605 */
[----:B------:R-:W-:-:S04]  /*6880*/  UIMAD UR42, UR4, -0x5, UR42 ;  /* 0xfffffffb042a78a4 */ /* 0x000fc8000f8e022a */
[----:B------:R-:W-:Y:S08]  /*6890*/  @P0 BRA `(.L_x_158) ;  /* 0xffffffa800500947 */ /* 0x000ff0000383ffff */
[----:B------:R-:W-:Y:S05]  /*68a0*/  EXIT ;  /* 0x000000000000794d */ /* 0x000fea0003800000 */
.L_x_3:
        /* <DEDUP_REMOVED lines=26> */
.L_x_160:
[--C-:B------:R-:W-:Y:S01]  /*6a50*/  SHF.R.U64 R14, R12, R20, R13.reuse ;  /* 0x000000140c0e7219 */ /* 0x100fe2000000120d */
[----:B------:R-:W0:Y:S01]  /*6a60*/  LDC R24, c[0x0][0x618] ;  /* 0x00018600ff187b82 */ /* 0x000e220000000800 */
[----:B------:R-:W-:Y:S01]  /*6a70*/  I2FP.F32.U32 R8, R6 ;  /* 0x0000000600087245 */ /* 0x000fe20000201000 */
[----:B------:R-:W-:Y:S01]  /*6a80*/  ULDC UR4, c[0x0][0x150] ;  /* 0x0000540000047ab9 */ /* 0x000fe20000000800 */
[----:B------:R-:W-:Y:S02]  /*6a90*/  SHF.R.U32.HI R7, RZ, R20, R13 ;  /* 0x00000014ff077219 */ /* 0x000fe4000001160d */
[----:B------:R-:W-:Y:S01]  /*6aa0*/  IADD3 R11, P0, RZ, -R14, RZ ;  /* 0x8000000eff0b7210 */ /* 0x000fe20007f1e0ff */
[----:B------:R-:W-:Y:S01]  /*6ab0*/  FMUL R13, R8, UR4 ;  /* 0x00000004080d7c20 */ /* 0x000fe20008400000 */
[----:B------:R-:W-:Y:S01]  /*6ac0*/  ULDC UR4, c[0x0][0x154] ;  /* 0x0000550000047ab9 */ /* 0x000fe20000000800 */
[----:B------:R-:W1:Y:S02]  /*6ad0*/  LDC.64 R26, c[0x0][0x640] ;  /* 0x00019000ff1a7b82 */ /* 0x000e640000000a00 */
[----:B------:R-:W-:-:S02]  /*6ae0*/  IMAD.X R7, RZ, RZ, ~R7, P0 ;  /* 0x000000ffff077224 */ /* 0x000fc400000e0e07 */
[----:B------:R-:W2:Y:S01]  /*6af0*/  F2I.U32.TRUNC.NTZ R13, R13 ;  /* 0x0000000d000d7305 */ /* 0x000ea2000020f000 */
[----:B------:R-:W-:-:S03]  /*6b00*/  IMAD.WIDE.U32 R8, R11, R22, R16 ;  /* 0x000000160b087225 */ /* 0x000fc600078e0010 */
[----:B------:R-:W3:Y:S01]  /*6b10*/  LDC R15, c[0x0][0x144] ;  /* 0x00005100ff0f7b82 */ /* 0x000ee20000000800 */
[----:B------:R-:W-:-:S04]  /*6b20*/  IMAD R10, R7, R22, RZ ;  /* 0x00000016070a7224 */ /* 0x000fc800078e02ff */
[----:B------:R-:W-:Y:S02]  /*6b30*/  IMAD R7, R11, R23, R10 ;  /* 0x000000170b077224 */ /* 0x000fe400078e020a */
[----:B------:R-:W-:Y:S01]  /*6b40*/  IMAD.MOV.U32 R10, RZ, RZ, -0x1 ;  /* 0xffffffffff0a7424 */ /* 0x000fe200078e00ff */
[----:B------:R-:W4:Y:S01]  /*6b50*/  LDC R20, c[0x0][0x608] ;  /* 0x00018200ff147b82 */ /* 0x000f220000000800 */
[----:B------:R-:W-:Y:S01]  /*6b60*/  IMAD.IADD R7, R9, 0x1, R7 ;  /* 0x0000000109077824 */ /* 0x000fe200078e0207 */
[----:B------:R-:W-:-:S04]  /*6b70*/  I2FP.F32.U32 R9, R5 ;  /* 0x0000000500097245 */ /* 0x000fc80000201000 */
[-C--:B0-----:R-:W-:Y:S01]  /*6b80*/  SHF.R.U64 R12, R8, R24.reuse, R7 ;  /* 0x00000018080c7219 */ /* 0x081fe20000001207 */
[----:B--2---:R-:W-:Y:S01]  /*6b90*/  IMAD.MOV R8, RZ, RZ, -R13 ;  /* 0x000000ffff087224 */ /* 0x004fe200078e0a0d */
[----:B------:R-:W0:Y:S01]  /*6ba0*/  LDC R11, c[0x0][0x658] ;  /* 0x00019600ff0b7b82 */ /* 0x000e220000000800 */
[----:B-1----:R-:W-:Y:S01]  /*6bb0*/  ISETP.NE.U32.AND P0, PT, R26, RZ, PT ;  /* 0x000000ff1a00720c */ /* 0x002fe20003f05070 */
[----:B------:R-:W-:Y:S01]  /*6bc0*/  FMUL R9, R9, UR4 ;  /* 0x0000000409097c20 */ /* 0x000fe20008400000 */
[----:B------:R-:W-:Y:S02]  /*6bd0*/  SHF.R.U32.HI R7, RZ, R24, R7 ;  /* 0x00000018ff077219 */ /* 0x000fe40000011607 */
[----:B------:R-:W-:-:S03]  /*6be0*/  ISETP.NE.AND.EX P0, PT, R27, RZ, PT, P0 ;  /* 0x000000ff1b00720c */ /* 0x000fc60003f05300 */
[----:B------:R-:W1:Y:S01]  /*6bf0*/  LDC R22, c[0x0][0x148] ;  /* 0x00005200ff167b82 */ /* 0x000e620000000800 */
[----:B---3--:R-:W-:Y:S02]  /*6c00*/  IMAD R23, R15, R8, R6 ;  /* 0x000000080f177224 */ /* 0x008fe400078e0206 */
[----:B------:R-:W-:-:S05]  /*6c10*/  IMAD.MOV.U32 R8, RZ, RZ, 0x1 ;  /* 0x00000001ff087424 */ /* 0x000fca00078e00ff */
[----:B------:R-:W2:Y:S01]  /*6c20*/  LDC R21, c[0x0][0x600] ;  /* 0x00018000ff157b82 */ /* 0x000ea20000000800 */
[-CC-:B----4-:R-:W-:Y:S02]  /*6c30*/  SHF.R.U64 R15, R12, R20.reuse, R7.reuse ;  /* 0x000000140c0f7219 */ /* 0x190fe40000001207 */
[----:B------:R-:W-:Y:S02]  /*6c40*/  SHF.R.U32.HI R6, RZ, R20, R7 ;  /* 0x00000014ff067219 */ /* 0x000fe40000011607 */
[----:B------:R3:W4:Y:S03]  /*6c50*/  F2I.U32.TRUNC.NTZ R20, R9 ;  /* 0x0000000900147305 */ /* 0x000726000020f000 */
[----:B------:R-:W1:Y:S01]  /*6c60*/  LDC R25, c[0x0][0x648] ;  /* 0x00019200ff197b82 */ /* 0x000e620000000800 */
[-C--:B0-----:R-:W-:Y:S02]  /*6c70*/  SHF.R.U64 R19, R15, R11.reuse, R6 ;  /* 0x0000000b0f137219 */ /* 0x081fe40000001206 */
[----:B------:R-:W-:-:S02]  /*6c80*/  SHF.L.U32 R10, R10, R11, RZ ;  /* 0x0000000b0a0a7219 */ /* 0x000fc400000006ff */
[-C--:B------:R-:W-:Y:S01]  /*6c90*/  SHF.R.U32.HI R7, RZ, R11.reuse, R6 ;  /* 0x0000000bff077219 */ /* 0x080fe20000011606 */
[----:B------:R-:W-:Y:S01]  /*6ca0*/  IMAD.MOV.U32 R6, RZ, RZ, R19 ;  /* 0x000000ffff067224 */ /* 0x000fe200078e0013 */
[----:B------:R-:W-:Y:S01]  /*6cb0*/  SHF.L.U32 R24, R8, R11, RZ ;  /* 0x0000000b08187219 */ /* 0x000fe200000006ff */
[----:B------:R-:W0:Y:S01]  /*6cc0*/  LDC R28, c[0x0][0x638] ;  /* 0x00018e00ff1c7b82 */ /* 0x000e220000000800 */
[----:B------:R-:W-:-:S07]  /*6cd0*/  LOP3.LUT R30, RZ, R10, RZ, 0x33, !PT ;  /* 0x0000000aff1e7212 */ /* 0x000fce00078e33ff */
[----:B------:R-:W0:Y:S01]  /*6ce0*/  LDC R29, c[0x0][0x610] ;  /* 0x00018400ff1d7b82 */ /* 0x000e220000000800 */
[----:B---34-:R-:W-:Y:S05]  /*6cf0*/  @!P0 BRA `(.L_x_161) ;  /* 0x0000000000288947 */ /* 0x018fea0003800000 */
[----:B------:R-:W3:Y:S02]  /*6d00*/  LDC R6, c[0x0][0x64c] ;  /* 0x00019300ff067b82 */ /* 0x000ee40000000800 */
[----:B---3--:R-:W-:-:S05]  /*6d10*/  IADD3 R11, P0, R19, R6, RZ ;  /* 0x00000006130b7210 */ /* 0x008fca0007f1e0ff */
        /* <DEDUP_REMOVED lines=8> */
.L_x_161:
[----:B------:R-:W-:Y:S01]  /*6da0*/  ISETP.NE.AND P0, PT, R2, 0x1, PT ;  /* 0x000000010200780c */ /* 0x000fe20003f05270 */
[----:B--2---:R-:W-:Y:S01]  /*6db0*/  VIADD R9, R21, 0xffffffff ;  /* 0xffffffff15097836 */ /* 0x004fe20000000000 */
[----:B-1----:R-:W-:Y:S01]  /*6dc0*/  SHF.R.U64 R7, R6, R25, R7 ;  /* 0x0000001906077219 */ /* 0x002fe20000001207 */
[----:B------:R-:W-:Y:S01]  /*6dd0*/  IMAD.MOV R20, RZ, RZ, -R20 ;  /* 0x000000ffff147224 */ /* 0x000fe200078e0a14 */
[----:B------:R-:W-:Y:S02]  /*6de0*/  LOP3.LUT R6, R15, R30, RZ, 0xc0, !PT ;  /* 0x0000001e0f067212 */ /* 0x000fe400078ec0ff */
[----:B------:R-:W-:Y:S01]  /*6df0*/  LOP3.LUT R12, R12, R9, RZ, 0xc0, !PT ;  /* 0x000000090c0c7212 */ /* 0x000fe200078ec0ff */
[----:B------:R-:W-:Y:S02]  /*6e00*/  IMAD.MOV R8, RZ, RZ, -R7 ;  /* 0x000000ffff087224 */ /* 0x000fe400078e0a07 */
[----:B------:R-:W-:Y:S02]  /*6e10*/  IMAD R6, R24, R7, R6 ;  /* 0x0000000718067224 */ /* 0x000fe400078e0206 */
[----:B------:R-:W-:-:S02]  /*6e20*/  IMAD.MOV.U32 R9, RZ, RZ, 0x1 ;  /* 0x00000001ff097424 */ /* 0x000fc400078e00ff */
[----:B------:R-:W-:Y:S02]  /*6e30*/  @P0 IMAD R23, R22, R20, R5 ;  /* 0x0000001416170224 */ /* 0x000fe400078e0205 */
[----:B0-----:R-:W-:Y:S02]  /*6e40*/  IMAD R5, R8, R28, R19 ;  /* 0x0000001c08057224 */ /* 0x001fe400078e0213 */
[----:B------:R-:W-:Y:S02]  /*6e50*/  IMAD R19, R6, R29, R23 ;  /* 0x0000001d06137224 */ /* 0x000fe400078e0217 */
[----:B------:R-:W-:Y:S02]  /*6e60*/  IMAD R6, R5, R21, R12 ;  /* 0x0000001505067224 */ /* 0x000fe400078e020c */
[----:B------:R-:W-:-:S03]  /*6e70*/  IMAD.MOV.U32 R8, RZ, RZ, R14 ;  /* 0x000000ffff087224 */ /* 0x000fc600078e000e */
[----:B------:R-:W-:Y:S02]  /*6e80*/  SEL R20, R6, R19, !P0 ;  /* 0x0000001306147207 */ /* 0x000fe40004000000 */
[----:B------:R-:W-:-:S07]  /*6e90*/  SEL R19, R19, R6, !P0 ;  /* 0x0000000613137207 */ /* 0x000fce0004000000 */
.L_x_159:
[----:B------:R-:W-:-:S08]  /*6ea0*/  NOP ;  /* 0x0000000000007918 */ /* 0x000fd00000000000 */
[----:B------:R-:W0:-:S00]  /*6eb0*/  USETMAXREG.DEALLOC.CTAPOOL 0x28 ;  /* 0x00000028000079c8 */ /* 0x000e0000080e0500 */
[----:B0-----:R-:W-:-:S13]  /*6ec0*/  ISETP.NE.AND P0, PT, R0, RZ, PT ;  /* 0x000000ff0000720c */ /* 0x001fda0003f05270 */
[----:B------:R-:W-:Y:S05]  /*6ed0*/  @P0 EXIT ;  /* 0x000000000000094d */ /* 0x000fea0003800000 */
[----:B------:R-:W-:Y:S01]  /*6ee0*/  LOP3.LUT P0, RZ, R9, 0xff, RZ, 0xc0, !PT ;  /* 0x000000ff09ff7812 */ /* 0x000fe2000780c0ff */
[----:B------:R-:W-:Y:S02]  /*6ef0*/  IMAD.MOV.U32 R0, RZ, RZ, 0x1 ;  /* 0x00000001ff007424 */ /* 0x000fe400078e00ff */
[----:B------:R-:W-:-:S10]  /*6f00*/  IMAD.MOV.U32 R12, RZ, RZ, RZ ;  /* 0x000000ffff0c7224 */ /* 0x000fd400078e00ff */
[----:B------:R-:W-:Y:S05]  /*6f10*/  @!P0 BRA `(.L_x_162) ;  /* 0x0000000c003c8947 */ /* 0x000fea0003800000 */
[----:B------:R-:W0:Y:S01]  /*6f20*/  LDC R0, c[0x0][0x28c] ;  /* 0x0000a300ff007b82 */ /* 0x000e220000000800 */
[----:B------:R-:W-:Y:S01]  /*6f30*/  LOP3.LUT P0, RZ, R3, 0x1f, RZ, 0xc0, !PT ;  /* 0x0000001f03ff7812 */ /* 0x000fe2000780c0ff */
[----:B------:R-:W-:Y:S01]  /*6f40*/  ULDC UR5, c[0x0][0x658] ;  /* 0x0001960000057ab9 */ /* 0x000fe20000000800 */
[----:B------:R-:W-:Y:S01]  /*6f50*/  UMOV UR6, 0xffffffff ;  /* 0xffffffff00067882 */ /* 0x000fe20000000000 */
[----:B------:R-:W-:Y:S01]  /*6f60*/  BSSY B0, `(.L_x_162) ;  /* 0x00000ca000007945 */ /* 0x000fe20003800000 */
[----:B------:R-:W-:Y:S01]  /*6f70*/  USHF.L.U32 UR6, UR6, UR5, URZ ;  /* 0x0000000506067299 */ /* 0x000fe2000800063f */
[C---:B------:R-:W-:Y:S01]  /*6f80*/  ISETP.NE.AND P2, PT, R4.reuse, RZ, PT ;  /* 0x000000ff0400720c */ /* 0x040fe20003f45270 */
[----:B------:R-:W-:Y:S01]  /*6f90*/  UMOV UR7, 0x1 ;  /* 0x0000000100077882 */ /* 0x000fe20000000000 */
[----:B------:R-:W-:Y:S01]  /*6fa0*/  ISETP.NE.OR P0, PT, R4, RZ, !P0 ;  /* 0x000000ff0400720c */ /* 0x000fe20004705670 */
[----:B------:R-:W-:Y:S01]  /*6fb0*/  IMAD.MOV.U32 R13, RZ, RZ, 0x1 ;  /* 0x00000001ff0d7424 */ /* 0x000fe200078e00ff */
[----:B------:R-:W-:Y:S01]  /*6fc0*/  LOP3.LUT R11, R18, 0x2, RZ, 0xfc, !PT ;  /* 0x00000002120b7812 */ /* 0x000fe200078efcff */
[----:B------:R-:W-:Y:S01]  /*6fd0*/  IMAD.MOV.U32 R12, RZ, RZ, RZ ;  /* 0x000000ffff0c7224 */ /* 0x000fe200078e00ff */
[----:B------:R-:W-:Y:S01]  /*6fe0*/  ULDC UR4, c[0x0][0x600] ;  /* 0x0001800000047ab9 */ /* 0x000fe20000000800 */
[----:B------:R-:W-:-:S02]  /*6ff0*/  USHF.L.U32 UR13, UR7, UR5, URZ ;  /* 0x00000005070d7299 */ /* 0x000fc4000800063f */
[----:B------:R-:W-:Y:S02]  /*7000*/  UIADD3 UR4, UR4, -0x1, URZ ;  /* 0xffffffff04047890 */ /* 0x000fe4000fffe03f */
[----:B------:R-:W-:Y:S01]  /*7010*/  ULOP3.LUT UR5, URZ, UR6, URZ, 0x33, !UPT ;  /* 0x000000063f057292 */ /* 0x000fe2000f8e333f */
[----:B------:R-:W-:Y:S01]  /*7020*/  ULDC.64 UR22, c[0x0][0x198] ;  /* 0x0000660000167ab9 */ /* 0x000fe20000000a00 */
[----:B0-----:R-:W-:-:S05]  /*7030*/  VIADD R0, R0, 0x7f ;  /* 0x0000007f00007836 */ /* 0x001fca0000000000 */
[----:B------:R-:W-:-:S04]  /*7040*/  SHF.R.S32.HI R3, RZ, 0x1f, R0 ;  /* 0x0000001fff037819 */ /* 0x000fc80000011400 */
[----:B------:R-:W-:Y:S01]  /*7050*/  LEA.HI R3, R3, R0, RZ, 0x7 ;  /* 0x0000000003037211 */ /* 0x000fe200078f38ff */
[----:B------:R-:W-:-:S03]  /*7060*/  IMAD.MOV.U32 R0, RZ, RZ, 0x1 ;  /* 0x00000001ff007424 */ /* 0x000fc600078e00ff */
[----:B------:R-:W-:-:S05]  /*7070*/  SHF.R.S32.HI R3, RZ, 0x7, R3 ;  /* 0x00000007ff037819 */ /* 0x000fca0000011403 */
[----:B------:R-:W-:-:S07]  /*7080*/  VIADD R10, R3, 0x1 ;  /* 0x00000001030a7836 */ /* 0x000fce0000000000 */
.L_x_174:
[----:B------:R-:W-:-:S03]  /*7090*/  UMOV UR6, 0xffffffff ;  /* 0xffffffff00067882 */ /* 0x000fc60000000000 */
[----:B------:R-:W-:Y:S05]  /*70a0*/  BRA.DIV UR6, `(.L_x_163) ;  /* 0x0000000e06e87947 */ /* 0x000fea000b800000 */
[----:B------:R-:W-:-:S13]  /*70b0*/  ELECT P6, URZ, PT ;  /* 0x00000000003f782f */ /* 0x000fda00038c0000 */
.L_x_186:
[----:B------:R-:W0:Y:S01]  /*70c0*/  LDC R4, c[0x0][0x28c] ;  /* 0x0000a300ff047b82 */ /* 0x000e220000000800 */
[----:B------:R-:W-:Y:S01]  /*70d0*/  BSSY B1, `(.L_x_164) ;  /* 0x0000041000017945 */ /* 0x000fe20003800000 */
[----:B0-----:R-:W-:-:S13]  /*70e0*/  ISETP.LT.OR P6, PT, R4, 0x1, !P6 ;  /* 0x000000010400780c */ /* 0x001fda00077c1670 */
[----:B------:R-:W-:Y:S05]  /*70f0*/  @P6 BRA `(.L_x_165) ;  /* 0x0000000000f86947 */ /* 0x000fea0003800000 */
[----:B------:R-:W-:Y:S02]  /*7100*/  IMAD.SHL.U32 R19, R19, 0x80, RZ ;  /* 0x0000008013137824 */ /* 0x000fe400078e00ff */
[----:B------:R-:W-:Y:S02]  /*7110*/  IMAD.SHL.U32 R20, R20, 0x80, RZ ;  /* 0x0000008014147824 */ /* 0x000fe400078e00ff */
[----:B------:R-:W-:Y:S02]  /*7120*/  IMAD.MOV.U32 R21, RZ, RZ, RZ ;  /* 0x000000ffff157224 */ /* 0x000fe400078e00ff */
[----:B------:R-:W-:Y:S02]  /*7130*/  IMAD.MOV.U32 R4, RZ, RZ, R10 ;  /* 0x000000ffff047224 */ /* 0x000fe400078e000a */
[----:B------:R-:W-:Y:S02]  /*7140*/  IMAD.MOV.U32 R5, RZ, RZ, R0 ;  /* 0x000000ffff057224 */ /* 0x000fe400078e0000 */
[----:B------:R-:W-:-:S07]  /*7150*/  IMAD.MOV.U32 R6, RZ, RZ, R12 ;  /* 0x000000ffff067224 */ /* 0x000fce00078e000c */
.L_x_169:
[----:B------:R-:W0:Y:S01]  /*7160*/  S2R R14, SR_CgaCtaId ;  /* 0x00000000000e7919 */ /* 0x000e220000008800 */
[----:B------:R-:W-:Y:S01]  /*7170*/  MOV R7, 0x400 ;  /* 0x0000040000077802 */ /* 0x000fe20000000f00 */
[----:B------:R-:W1:Y:S03]  /*7180*/  @!P2 LDC R9, c[0x0][0x500] ;  /* 0x00014000ff09ab82 */ /* 0x000e660000000800 */
[----:B0-----:R-:W-:Y:S02]  /*7190*/  LEA R15, R14, R7, 0x18 ;  /* 0x000000070e0f7211 */ /* 0x001fe400078ec0ff */
[----:B------:R-:W-:-:S03]  /*71a0*/  SHF.L.U32 R7, R5, 0x1f, RZ ;  /* 0x0000001f05077819 */ /* 0x000fc600000006ff */
[----:B------:R-:W-:-:S04]  /*71b0*/  IMAD R14, R6, 0x8, R15 ;  /* 0x00000008060e7824 */ /* 0x000fc800078e020f */
[----:B------:R-:W0:Y:S02]  /*71c0*/  SYNCS.PHASECHK.TRANS64.TRYWAIT P1, [R14+URZ+0x28], R7 ;  /* 0x000028070e0075a7 */ /* 0x000e24000802017f */
[----:B01----:R-:W-:Y:S05]  /*71d0*/  @!P1 BRA `(.L_x_166) ;  /* 0x0000000c00bc9947 */ /* 0x003fea0003800000 */
.L_x_187:
[----:B0-----:R-:W-:Y:S01]  /*71e0*/  PRMT R7, R11, 0x9910, RZ ;  /* 0x000099100b077816 */ /* 0x001fe200000000ff */
[----:B------:R0:W-:Y:S03]  /*71f0*/  @!P2 SYNCS.ARRIVE.TRANS64 RZ, [R14+URZ], R9 ;  /* 0x000000090effa9a7 */ /* 0x0001e6000800003f */
[----:B------:R-:W-:-:S13]  /*7200*/  ISETP.NE.AND P1, PT, R7, 0x2, PT ;  /* 0x000000020700780c */ /* 0x000fda0003f25270 */
[----:B0-----:R-:W-:Y:S05]  /*7210*/  @P1 BRA `(.L_x_167) ;  /* 0x0000000000041947 */ /* 0x001fea0003800000 */
[----:B------:R-:W-:Y:S01]  /*7220*/  BPT.TRAP 0x1 ;  /* 0x000000040000795c */ /* 0x000fe20000300000 */
.L_x_167:
[----:B------:R-:W-:Y:S05]  /*7230*/  @P0 BRA `(.L_x_168) ;  /* 0x0000000000040947 */ /* 0x000fea0003800000 */
[----:B------:R-:W-:Y:S01]  /*7240*/  BPT.TRAP 0x1 ;  /* 0x000000040000795c */ /* 0x000fe20000300000 */
.L_x_168:
[----:B------:R-:W-:Y:S01]  /*7250*/  IMAD R15, R6, 0x8000, R15 ;  /* 0x00008000060f7824 */ /* 0x000fe200078e020f */
[----:B------:R-:W-:Y:S01]  /*7260*/  R2UR UR34, R21 ;  /* 0x00000000152272ca */ /* 0x000fe200000e0000 */
[----:B------:R-:W-:Y:S01]  /*7270*/  VIADD R4, R4, 0xffffffff ;  /* 0xffffffff04047836 */ /* 0x000fe20000000000 */
[----:B------:R-:W-:Y:S01]  /*7280*/  R2UR UR33, R14 ;  /* 0x000000000e2172ca */ /* 0x000fe200000e0000 */
[----:B------:R-:W-:Y:S01]  /*7290*/  UIADD3 UR6, UP0, UR22, 0xf0, URZ ;  /* 0x000000f016067890 */ /* 0x000fe2000ff1e03f */
[----:B------:R-:W-:Y:S01]  /*72a0*/  R2UR UR8, R15 ;  /* 0x000000000f0872ca */ /* 0x000fe200000e0000 */
[----:B------:R-:W-:Y:S01]  /*72b0*/  UIADD3 UR30, UP1, UR22, 0x1f0, URZ ;  /* 0x000001f0161e7890 */ /* 0x000fe2000ff3e03f */
[----:B------:R-:W-:Y:S01]  /*72c0*/  R2UR UR35, R19 ;  /* 0x00000000132372ca */ /* 0x000fe200000e0000 */
[----:B------:R-:W-:Y:S01]  /*72d0*/  UIADD3.X UR7, URZ, UR23, URZ, UP0, !UPT ;  /* 0x000000173f077290 */ /* 0x000fe200087fe43f */
[----:B------:R-:W-:Y:S01]  /*72e0*/  R2UR UR36, R8 ;  /* 0x00000000082472ca */ /* 0x000fe200000e0000 */
[----:B------:R-:W-:Y:S01]  /*72f0*/  UIADD3.X UR31, URZ, UR23, URZ, UP1, !UPT ;  /* 0x000000173f1f7290 */ /* 0x000fe20008ffe43f */
[----:B------:R-:W-:Y:S01]  /*7300*/  R2UR UR19, R20 ;  /* 0x00000000141372ca */ /* 0x000fe200000e0000 */
[----:B------:R-:W-:Y:S01]  /*7310*/  VIADD R6, R6, 0x1 ;  /* 0x0000000106067836 */ /* 0x000fe20000000000 */
[----:B------:R-:W-:Y:S01]  /*7320*/  ISETP.GT.AND P3, PT, R4, 0x1, PT ;  /* 0x000000010400780c */ /* 0x000fe20003f64270 */
[----:B------:R-:W-:Y:S01]  /*7330*/  UIADD3 UR26, UR34, 0x40, URZ ;  /* 0x00000040221a7890 */ /* 0x000fe2000fffe03f */
[----:B------:R-:W-:Y:S01]  /*7340*/  VIADD R21, R21, 0x80 ;  /* 0x0000008015157836 */ /* 0x000fe20000000000 */
[----:B------:R-:W-:Y:S01]  /*7350*/  UMOV UR14, 0x0 ;  /* 0x00000000000e7882 */ /* 0x000fe20000000000 */
[----:B------:R-:W-:Y:S01]  /*7360*/  UMOV UR15, 0x10000000 ;  /* 0x10000000000f7882 */ /* 0x000fe20000000000 */
[----:B------:R-:W-:Y:S01]  /*7370*/  UIADD3 UR32, UR8, 0x100, URZ ;  /* 0x0000010008207890 */ /* 0x000fe2000fffe03f */
[----:B------:R-:W-:Y:S01]  /*7380*/  ISETP.NE.AND P1, PT, R6, 0x5, PT ;  /* 0x000000050600780c */ /* 0x000fe20003f25270 */
[----:B------:R-:W-:-:S02]  /*7390*/  UIADD3 UR24, UR8, 0x4100, URZ ;  /* 0x0000410008187890 */ /* 0x000fc4000fffe03f */
[----:B------:R-:W-:Y:S01]  /*73a0*/  UIADD3 UR16, UR8, 0x28100, URZ ;  /* 0x0002810008107890 */ /* 0x000fe2000fffe03f */
[----:B------:R-:W-:Y:S01]  /*73b0*/  SEL R14, RZ, 0x1, P1 ;  /* 0x00000001ff0e7807 */ /* 0x000fe20000800000 */
[----:B------:R-:W-:Y:S01]  /*73c0*/  UIADD3 UR8, UR8, 0x2c100, URZ ;  /* 0x0002c10008087890 */ /* 0x000fe2000fffe03f */
[----:B------:R-:W-:Y:S01]  /*73d0*/  SEL R6, R6, RZ, P1 ;  /* 0x000000ff06067207 */ /* 0x000fe20000800000 */
[----:B------:R-:W-:Y:S01]  /*73e0*/  UMOV UR25, UR33 ;  /* 0x0000002100197c82 */ /* 0x000fe20008000000 */
[----:B------:R-:W-:Y:S01]  /*73f0*/  UMOV UR27, UR35 ;  /* 0x00000023001b7c82 */ /* 0x000fe20008000000 */
[----:B------:R-:W-:Y:S01]  /*7400*/  UMOV UR28, UR36 ;  /* 0x00000024001c7c82 */ /* 0x000fe20008000000 */
[----:B------:R-:W-:Y:S01]  /*7410*/  UMOV UR17, UR33 ;  /* 0x0000002100117c82 */ /* 0x000fe20008000000 */
[----:B------:R-:W-:Y:S01]  /*7420*/  UMOV UR18, UR34 ;  /* 0x0000002200127c82 */ /* 0x000fe20008000000 */
[----:B------:R-:W-:Y:S01]  /*7430*/  UMOV UR20, UR36 ;  /* 0x0000002400147c82 */ /* 0x000fe20008000000 */
[----:B------:R0:W-:Y:S01]  /*7440*/  UTMALDG.3D [UR32], [UR6], desc[UR14] ;  /* 0x00000e20060075b4 */ /* 0x0001e20008011000 */
[----:B------:R-:W-:Y:S01]  /*7450*/  UMOV UR9, UR33 ;  /* 0x0000002100097c82 */ /* 0x000fe20008000000 */
[----:B------:R-:W-:Y:S01]  /*7460*/  UMOV UR11, UR19 ;  /* 0x00000013000b7c82 */ /* 0x000fe20008000000 */
[----:B------:R-:W-:Y:S01]  /*7470*/  UMOV UR12, UR36 ;  /* 0x00000024000c7c82 */ /* 0x000fe20008000000 */
[----:B------:R-:W-:Y:S01]  /*7480*/  UMOV UR10, UR26 ;  /* 0x0000001a000a7c82 */ /* 0x000fe20008000000 */
[----:B------:R-:W-:Y:S01]  /*7490*/  LOP3.LUT R5, R5, R14, RZ, 0x3c, !PT ;  /* 0x0000000e05057212 */ /* 0x000fe200078e3cff */
[----:B------:R0:W-:Y:S01]  /*74a0*/  UTMALDG.3D [UR24], [UR6], desc[UR14] ;  /* 0x00000e18060075b4 */ /* 0x0001e20008011000 */
[----:B------:R0:W-:Y:S01]  /*74b0*/  UTMALDG.3D [UR16], [UR30], desc[UR14] ;  /* 0x00000e101e0075b4 */ /* 0x0001e20008011000 */
[----:B------:R0:W-:Y:S02]  /*74c0*/  UTMALDG.3D [UR8], [UR30], desc[UR14] ;  /* 0x00000e081e0075b4 */ /* 0x0001e40008011000 */
[----:B0-----:R-:W-:Y:S05]  /*74d0*/  @P3 BRA `(.L_x_169) ;  /* 0xfffffffc00203947 */ /* 0x001fea000383ffff */
.L_x_165:
[----:B------:R-:W-:Y:S05]  /*74e0*/  BSYNC B1 ;  /* 0x0000000000017941 */ /* 0x000fea0003800000 */
.L_x_164:
[----:B------:R-:W-:Y:S01]  /*74f0*/  LOP3.LUT P3, RZ, R13, 0xff, RZ, 0xc0, !PT ;  /* 0x000000ff0dff7812 */ /* 0x000fe2000786c0ff */
[----:B------:R-:W-:Y:S01]  /*7500*/  IMAD.IADD R12, R3, 0x1, R12 ;  /* 0x00000001030c7824 */ /* 0x000fe200078e020c */
[----:B------:R-:W-:Y:S01]  /*7510*/  IADD3 R16, P4, R16, UR38, RZ ;  /* 0x0000002610107c10 */ /* 0x000fe2000ff9e0ff */
[----:B------:R-:W-:Y:S01]  /*7520*/  ULDC.64 UR6, c[0x0][0x650] ;  /* 0x0001940000067ab9 */ /* 0x000fe20000000a00 */
[----:B------:R-:W-:Y:S01]  /*7530*/  BSSY B1, `(.L_x_170) ;  /* 0x000006a000017945 */ /* 0x000fe20003800000 */
[----:B------:R-:W-:Y:S01]  /*7540*/  IMAD.MOV.U32 R19, RZ, RZ, -0x1 ;  /* 0xffffffffff137424 */ /* 0x000fe200078e00ff */
[----:B------:R-:W-:Y:S01]  /*7550*/  ISETP.GT.U32.AND P1, PT, R12, 0x4, PT ;  /* 0x000000040c00780c */ /* 0x000fe20003f24070 */
[----:B------:R-:W-:Y:S01]  /*7560*/  IMAD.MOV.U32 R20, RZ, RZ, -0x1 ;  /* 0xffffffffff147424 */ /* 0x000fe200078e00ff */
[----:B------:R-:W-:Y:S01]  /*7570*/  IADD3.X R17, R17, UR41, RZ, P4, !PT ;  /* 0x0000002911117c10 */ /* 0x000fe2000a7fe4ff */
[----:B------:R-:W-:Y:S01]  /*7580*/  IMAD.MOV.U32 R8, RZ, RZ, -0x1 ;  /* 0xffffffffff087424 */ /* 0x000fe200078e00ff */
[----:B------:R-:W-:-:S02]  /*7590*/  ISETP.LT.U32.AND P1, PT, R3, 0x5, P1 ;  /* 0x000000050300780c */ /* 0x000fc40000f21070 */
[----:B------:R-:W-:Y:S01]  /*75a0*/  PRMT R13, RZ, 0x7610, R13 ;  /* 0x00007610ff0d7816 */ /* 0x000fe2000000000d */
[----:B------:R-:W0:Y:S01]  /*75b0*/  @P3 S2R R5, SR_CgaCtaId ;  /* 0x0000000000053919 */ /* 0x000e220000008800 */
[----:B------:R-:W-:-:S04]  /*75c0*/  @P3 MOV R4, 0x400 ;  /* 0x0000040000043802 */ /* 0x000fc80000000f00 */
[----:B0-----:R-:W-:Y:S01]  /*75d0*/  @P3 LEA R6, R5, R4, 0x18 ;  /* 0x0000000405063211 */ /* 0x001fe200078ec0ff */
[----:B------:R-:W-:-:S03]  /*75e0*/  IMAD.WIDE.U32 R4, R12, -0x33333333, RZ ;  /* 0xcccccccd0c047825 */ /* 0x000fc600078e00ff */
[----:B------:R0:W-:Y:S01]  /*75f0*/  @P3 SYNCS.ARRIVE.TRANS64.A1T0 RZ, [R6+URZ+0x68], RZ ;  /* 0x000068ff06ff39a7 */ /* 0x0001e2000810003f */
[----:B------:R-:W-:Y:S02]  /*7600*/  ISETP.GE.U32.AND P3, PT, R3, 0x5, PT ;  /* 0x000000050300780c */ /* 0x000fe40003f66070 */
[----:B------:R-:W-:Y:S02]  /*7610*/  SHF.R.U32.HI R7, RZ, 0x2, R5 ;  /* 0x00000002ff077819 */ /* 0x000fe40000011605 */
[----:B------:R-:W-:Y:S02]  /*7620*/  SEL R5, RZ, 0x1, !P1 ;  /* 0x00000001ff057807 */ /* 0x000fe40004800000 */
[----:B------:R-:W-:Y:S01]  /*7630*/  ISETP.GE.U32.AND P1, PT, R16, UR6, PT ;  /* 0x0000000610007c0c */ /* 0x000fe2000bf26070 */
[----:B------:R-:W-:Y:S01]  /*7640*/  IMAD R12, R7, -0x5, R12 ;  /* 0xfffffffb070c7824 */ /* 0x000fe200078e020c */
[----:B------:R-:W-:Y:S02]  /*7650*/  LOP3.LUT R0, R0, R5, RZ, 0x3c, !PT ;  /* 0x0000000500007212 */ /* 0x000fe400078e3cff */
[----:B------:R-:W-:-:S02]  /*7660*/  ISETP.GE.U32.AND.EX P1, PT, R17, UR7, PT, P1 ;  /* 0x0000000711007c0c */ /* 0x000fc4000bf26110 */
[----:B------:R-:W-:Y:S02]  /*7670*/  PRMT R4, RZ, 0x7610, R4 ;  /* 0x00007610ff047816 */ /* 0x000fe40000000004 */
[----:B------:R-:W-:-:S09]  /*7680*/  @P3 LOP3.LUT R0, R0, 0x1, R7, 0x78, !PT ;  /* 0x0000000100003812 */ /* 0x000fd200078e7807 */
[----:B0-----:R-:W-:Y:S05]  /*7690*/  @P1 BRA `(.L_x_171) ;  /* 0x00000004004c1947 */ /* 0x001fea0003800000 */
[----:B------:R-:W-:Y:S01]  /*76a0*/  ULDC.64 UR6, c[0x0][0x628] ;  /* 0x00018a0000067ab9 */ /* 0x000fe20000000a00 */
[----:B------:R-:W0:Y:S01]  /*76b0*/  S2R R15, SR_CTAID.X ;  /* 0x00000000000f7919 */ /* 0x000e220000002500 */
[----:B------:R-:W-:Y:S01]  /*76c0*/  ISETP.NE.U32.AND P1, PT, RZ, UR6, PT ;  /* 0x00000006ff007c0c */ /* 0x000fe2000bf25070 */
[----:B------:R-:W-:Y:S01]  /*76d0*/  ULDC UR9, c[0x0][0x630] ;  /* 0x00018c0000097ab9 */ /* 0x000fe20000000800 */
[----:B------:R-:W-:Y:S01]  /*76e0*/  IMAD.MOV.U32 R4, RZ, RZ, R16 ;  /* 0x000000ffff047224 */ /* 0x000fe200078e0010 */
[----:B------:R-:W1:Y:S01]  /*76f0*/  S2R R14, SR_CTAID.Y ;  /* 0x00000000000e7919 */ /* 0x000e620000002600 */
[----:B------:R-:W-:Y:S01]  /*7700*/  ISETP.NE.AND.EX P1, PT, RZ, UR7, PT, P1 ;  /* 0x00000007ff007c0c */ /* 0x000fe2000bf25310 */
[----:B------:R-:W-:-:S12]  /*7710*/  IMAD.MOV.U32 R5, RZ, RZ, R17 ;  /* 0x000000ffff057224 */ /* 0x000fd800078e0011 */
[----:B------:R-:W-:Y:S05]  /*7720*/  @!P1 BRA `(.L_x_172) ;  /* 0x0000000000289947 */ /* 0x000fea0003800000 */
[----:B------:R-:W-:Y:S02]  /*7730*/  ULDC UR8, c[0x0][0x634] ;  /* 0x00018d0000087ab9 */ /* 0x000fe40000000800 */
[----:B------:R-:W-:-:S05]  /*7740*/  IADD3 R9, P1, R16, UR8, RZ ;  /* 0x0000000810097c10 */ /* 0x000fca000ff3e0ff */
[----:B------:R-:W-:-:S04]  /*7750*/  IMAD.X R19, RZ, RZ, R17, P1 ;  /* 0x000000ffff137224 */ /* 0x000fc800008e0611 */
[----:B------:R-:W-:-:S04]  /*7760*/  IMAD.WIDE.U32 R6, R19, UR6, RZ ;  /* 0x0000000613067c25 */ /* 0x000fc8000f8e00ff */
[----:B------:R-:W-:-:S04]  /*7770*/  IMAD.WIDE.U32 R6, P1, R9, UR7, R6 ;  /* 0x0000000709067c25 */ /* 0x000fc8000f820006 */
[----:B------:R-:W-:-:S04]  /*7780*/  IMAD.WIDE.U32 R8, R9, UR6, RZ ;  /* 0x0000000609087c25 */ /* 0x000fc8000f8e00ff */
[----:B------:R-:W-:Y:S01]  /*7790*/  IMAD.X R5, RZ, RZ, RZ, P1 ;  /* 0x000000ffff057224 */ /* 0x000fe200008e06ff */
[----:B------:R-:W-:Y:S01]  /*77a0*/  IADD3 RZ, P1, R9, R6, RZ ;  /* 0x0000000609ff7210 */ /* 0x000fe20007f3e0ff */
[----:B------:R-:W-:-:S04]  /*77b0*/  IMAD.MOV.U32 R4, RZ, RZ, R7 ;  /* 0x000000ffff047224 */ /* 0x000fc800078e0007 */
[----:B------:R-:W-:-:S08]  /*77c0*/  IMAD.WIDE.U32.X R4, R19, UR7, R4, P1 ;  /* 0x0000000713047c25 */ /* 0x000fd000088e0404 */
.L_x_172:
[--C-:B------:R-:W-:Y:S01]  /*77d0*/  SHF.R.U64 R8, R4, UR9, R5.reuse ;  /* 0x0000000904087c19 */ /* 0x100fe20008001205 */
[----:B------:R-:W-:Y:S01]  /*77e0*/  ULDC.64 UR6, c[0x0][0x620] ;  /* 0x0001880000067ab9 */ /* 0x000fe20000000a00 */
[----:B------:R-:W-:Y:S01]  /*77f0*/  SHF.R.U32.HI R4, RZ, UR9, R5 ;  /* 0x00000009ff047c19 */ /* 0x000fe20008011605 */
[----:B------:R-:W2:Y:S01]  /*7800*/  LDC R24, c[0x0][0x144] ;  /* 0x00005100ff187b82 */ /* 0x000ea20000000800 */
[----:B------:R-:W-:Y:S01]  /*7810*/  IADD3 R7, P1, RZ, -R8, RZ ;  /* 0x80000008ff077210 */ /* 0x000fe20007f3e0ff */
[----:B------:R-:W-:Y:S01]  /*7820*/  ULDC.64 UR10, c[0x0][0x640] ;  /* 0x00019000000a7ab9 */ /* 0x000fe20000000a00 */
[----:B0-----:R-:W-:Y:S01]  /*7830*/  I2FP.F32.U32 R9, R15 ;  /* 0x0000000f00097245 */ /* 0x001fe20000201000 */
[----:B------:R-:W-:Y:S02]  /*7840*/  ULDC UR8, c[0x0][0x608] ;  /* 0x0001820000087ab9 */ /* 0x000fe40000000800 */
[----:B------:R-:W-:Y:S01]  /*7850*/  IMAD.X R4, RZ, RZ, ~R4, P1 ;  /* 0x000000ffff047224 */ /* 0x000fe200008e0e04 */
[----:B------:R-:W-:Y:S01]  /*7860*/  ISETP.NE.U32.AND P1, PT, RZ, UR10, PT ;  /* 0x0000000aff007c0c */ /* 0x000fe2000bf25070 */
[----:B------:R-:W0:Y:S02]  /*7870*/  LDC R21, c[0x0][0x148] ;  /* 0x00005200ff157b82 */ /* 0x000e240000000800 */
[----:B------:R-:W-:Y:S01]  /*7880*/  IMAD R6, R4, UR6, RZ ;  /* 0x0000000604067c24 */ /* 0x000fe2000f8e02ff */
[----:B------:R-:W-:Y:S01]  /*7890*/  ISETP.NE.AND.EX P1, PT, RZ, UR11, PT, P1 ;  /* 0x0000000bff007c0c */ /* 0x000fe2000bf25310 */
[----:B------:R-:W-:Y:S01]  /*78a0*/  IMAD.WIDE.U32 R4, R7, UR6, R16 ;  /* 0x0000000607047c25 */ /* 0x000fe2000f8e0010 */
[----:B------:R-:W-:-:S03]  /*78b0*/  ULDC UR6, c[0x0][0x150] ;  /* 0x0000540000067ab9 */ /* 0x000fc60000000800 */
[----:B------:R-:W-:Y:S02]  /*78c0*/  IMAD R7, R7, UR7, R6 ;  /* 0x0000000707077c24 */ /* 0x000fe4000f8e0206 */
[----:B------:R-:W-:Y:S01]  /*78d0*/  FMUL R6, R9, UR6 ;  /* 0x0000000609067c20 */ /* 0x000fe20008400000 */
[----:B------:R-:W-:Y:S01]  /*78e0*/  ULDC UR6, c[0x0][0x618] ;  /* 0x0001860000067ab9 */ /* 0x000fe20000000800 */
[----:B------:R-:W-:Y:S01]  /*78f0*/  ULDC UR7, c[0x0][0x154] ;  /* 0x0000550000077ab9 */ /* 0x000fe20000000800 */
[----:B------:R-:W-:-:S03]  /*7900*/  IMAD.IADD R5, R5, 0x1, R7 ;  /* 0x0000000105057824 */ /* 0x000fc600078e0207 */
[----:B------:R-:W3:Y:S02]  /*7910*/  F2I.U32.TRUNC.NTZ R6, R6 ;  /* 0x0000000600067305 */ /* 0x000ee4000020f000 */
[----:B------:R-:W-:Y:S02]  /*7920*/  SHF.R.U64 R9, R4, UR6, R5 ;  /* 0x0000000604097c19 */ /* 0x000fe40008001205 */
[----:B-1----:R-:W-:-:S05]  /*7930*/  I2FP.F32.U32 R4, R14 ;  /* 0x0000000e00047245 */ /* 0x002fca0000201000 */
[----:B------:R-:W-:Y:S01]  /*7940*/  FMUL R22, R4, UR7 ;  /* 0x0000000704167c20 */ /* 0x000fe20008400000 */
[----:B------:R-:W-:Y:S01]  /*7950*/  SHF.R.U32.HI R4, RZ, UR6, R5 ;  /* 0x00000006ff047c19 */ /* 0x000fe20008011605 */
[----:B------:R-:W-:-:S03]  /*7960*/  ULDC UR6, c[0x0][0x658] ;  /* 0x0001960000067ab9 */ /* 0x000fc60000000800 */
[--C-:B------:R-:W-:Y:S01]  /*7970*/  SHF.R.U64 R20, R9, UR8, R4.reuse ;  /* 0x0000000809147c19 */ /* 0x100fe20008001204 */
[----:B------:R-:W1:Y:S01]  /*7980*/  F2I.U32.TRUNC.NTZ R22, R22 ;  /* 0x0000001600167305 */ /* 0x000e62000020f000 */
[----:B------:R-:W-:Y:S01]  /*7990*/  SHF.R.U32.HI R5, RZ, UR8, R4 ;  /* 0x00000008ff057c19 */ /* 0x000fe20008011604 */
[----:B---3--:R-:W-:-:S03]  /*79a0*/  IMAD.MOV R6, RZ, RZ, -R6 ;  /* 0x000000ffff067224 */ /* 0x008fc600078e0a06 */
[----:B------:R-:W-:Y:S01]  /*79b0*/  SHF.R.U64 R19, R20, UR6, R5 ;  /* 0x0000000614137c19 */ /* 0x000fe20008001205 */
[----:B--2---:R-:W-:Y:S01]  /*79c0*/  IMAD R15, R24, R6, R15 ;  /* 0x00000006180f7224 */ /* 0x004fe200078e020f */
[----:B------:R-:W-:-:S03]  /*79d0*/  SHF.R.U32.HI R23, RZ, UR6, R5 ;  /* 0x00000006ff177c19 */ /* 0x000fc60008011605 */
[----:B------:R-:W-:Y:S02]  /*79e0*/  IMAD.MOV.U32 R4, RZ, RZ, R19 ;  /* 0x000000ffff047224 */ /* 0x000fe400078e0013 */
[----:B------:R-:W-:Y:S01]  /*79f0*/  IMAD.MOV.U32 R5, RZ, RZ, R23 ;  /* 0x000000ffff057224 */ /* 0x000fe200078e0017 */
[----:B-1----:R-:W-:Y:S06]  /*7a00*/  @!P1 BRA `(.L_x_173) ;  /* 0x0000000000289947 */ /* 0x002fec0003800000 */
[----:B------:R-:W-:Y:S02]  /*7a10*/  ULDC UR6, c[0x0][0x64c] ;  /* 0x0001930000067ab9 */ /* 0x000fe40000000800 */
[----:B------:R-:W-:-:S05]  /*7a20*/  IADD3 R5, P1, R19, UR6, RZ ;  /* 0x0000000613057c10 */ /* 0x000fca000ff3e0ff */
[----:B------:R-:W-:-:S04]  /*7a30*/  IMAD.X R23, RZ, RZ, R23, P1 ;  /* 0x000000ffff177224 */ /* 0x000fc800008e0617 */
[----:B------:R-:W-:-:S04]  /*7a40*/  IMAD.WIDE.U32 R6, R23, UR10, RZ ;  /* 0x0000000a17067c25 */ /* 0x000fc8000f8e00ff */
[----:B------:R-:W-:-:S04]  /*7a50*/  IMAD.WIDE.U32 R6, P1, R5, UR11, R6 ;  /* 0x0000000b05067c25 */ /* 0x000fc8000f820006 */
[----:B------:R-:W-:-:S04]  /*7a60*/  IMAD.WIDE.U32 R4, R5, UR10, RZ ;  /* 0x0000000a05047c25 */ /* 0x000fc8000f8e00ff */
[----:B------:R-:W-:Y:S01]  /*7a70*/  IMAD.MOV.U32 R4, RZ, RZ, R7 ;  /* 0x000000ffff047224 */ /* 0x000fe200078e0007 */
[----:B------:R-:W-:Y:S01]  /*7a80*/  IADD3 RZ, P3, R5, R6, RZ ;  /* 0x0000000605ff7210 */ /* 0x000fe20007f7e0ff */
[----:B------:R-:W-:-:S04]  /*7a90*/  IMAD.X R5, RZ, RZ, RZ, P1 ;  /* 0x000000ffff057224 */ /* 0x000fc800008e06ff */
[----:B------:R-:W-:-:S08]  /*7aa0*/  IMAD.WIDE.U32.X R4, R23, UR11, R4, P3 ;  /* 0x0000000b17047c25 */ /* 0x000fd000098e0404 */
.L_x_173:
[----:B------:R-:W-:Y:S01]  /*7ab0*/  ISETP.NE.AND P1, PT, R2, 0x1, PT ;  /* 0x000000010200780c */ /* 0x000fe20003f25270 */
[----:B------:R-:W-:Y:S01]  /*7ac0*/  ULDC UR6, c[0x0][0x648] ;  /* 0x0001920000067ab9 */ /* 0x000fe20000000800 */
[----:B------:R-:W-:Y:S01]  /*7ad0*/  LOP3.LUT R20, R20, UR5, RZ, 0xc0, !PT ;  /* 0x0000000514147c12 */ /* 0x000fe2000f8ec0ff */
[----:B------:R-:W-:Y:S01]  /*7ae0*/  IMAD.MOV R22, RZ, RZ, -R22 ;  /* 0x000000ffff167224 */ /* 0x000fe200078e0a16 */
[----:B------:R-:W-:Y:S01]  /*7af0*/  SHF.R.U64 R5, R4, UR6, R5 ;  /* 0x0000000604057c19 */ /* 0x000fe20008001205 */
[----:B------:R-:W-:Y:S01]  /*7b00*/  ULDC UR6, c[0x0][0x638] ;  /* 0x00018e0000067ab9 */ /* 0x000fe20000000800 */
[----:B------:R-:W-:Y:S01]  /*7b10*/  LOP3.LUT R6, R9, UR4, RZ, 0xc0, !PT ;  /* 0x0000000409067c12 */ /* 0x000fe2000f8ec0ff */
[----:B------:R-:W-:Y:S02]  /*7b20*/  ULDC UR7, c[0x0][0x610] ;  /* 0x0001840000077ab9 */ /* 0x000fe40000000800 */
[----:B------:R-:W-:Y:S02]  /*7b30*/  IMAD.MOV R4, RZ, RZ, -R5 ;  /* 0x000000ffff047224 */ /* 0x000fe400078e0a05 */
[----:B------:R-:W-:-:S02]  /*7b40*/  IMAD R20, R5, UR13, R20 ;  /* 0x0000000d05147c24 */ /* 0x000fc4000f8e0214 */
[----:B0-----:R-:W-:Y:S02]  /*7b50*/  @P1 IMAD R15, R21, R22, R14 ;  /* 0x00000016150f1224 */ /* 0x001fe400078e020e */
[----:B------:R-:W-:Y:S01]  /*7b60*/  IMAD R19, R4, UR6, R19 ;  /* 0x0000000604137c24 */ /* 0x000fe2000f8e0213 */
[----:B------:R-:W-:Y:S01]  /*7b70*/  ULDC UR6, c[0x0][0x600] ;  /* 0x0001800000067ab9 */ /* 0x000fe20000000800 */
[----:B------:R-:W-:Y:S02]  /*7b80*/  IMAD R15, R20, UR7, R15 ;  /* 0x00000007140f7c24 */ /* 0x000fe4000f8e020f */
[----:B------:R-:W-:Y:S02]  /*7b90*/  IMAD R6, R19, UR6, R6 ;  /* 0x0000000613067c24 */ /* 0x000fe4000f8e0206 */
[----:B------:R-:W-:-:S03]  /*7ba0*/  IMAD.MOV.U32 R4, RZ, RZ, 0x1 ;  /* 0x00000001ff047424 */ /* 0x000fc600078e00ff */
[----:B------:R-:W-:Y:S02]  /*7bb0*/  SEL R20, R6, R15, !P1 ;  /* 0x0000000f06147207 */ /* 0x000fe40004800000 */
[----:B------:R-:W-:-:S07]  /*7bc0*/  SEL R19, R15, R6, !P1 ;  /* 0x000000060f137207 */ /* 0x000fce0004800000 */
.L_x_171:
[----:B------:R-:W-:Y:S05]  /*7bd0*/  BSYNC B1 ;  /* 0x0000000000017941 */ /* 0x000fea0003800000 */
.L_x_170:
[----:B------:R-:W-:-:S13]  /*7be0*/  LOP3.LUT P1, RZ, R4, 0xff, RZ, 0xc0, !PT ;  /* 0x000000ff04ff7812 */ /* 0x000fda000782c0ff */
[----:B------:R-:W-:Y:S05]  /*7bf0*/  @P1 BRA `(.L_x_174) ;  /* 0xfffffff400241947 */ /* 0x000fea000383ffff */
[----:B------:R-:W-:Y:S05]  /*7c00*/  BSYNC B0 ;  /* 0x0000000000007941 */ /* 0x000fea0003800000 */
.L_x_162:
[----:B------:R-:W-:-:S03]  /*7c10*/  UMOV UR6, 0xffffffff ;  /* 0xffffffff00067882 */ /* 0x000fc60000000000 */
[----:B------:R-:W-:Y:S05]  /*7c20*/  BRA.DIV UR6, `(.L_x_175) ;  /* 0x00000006063c7947 */ /* 0x000fea000b800000 */
[----:B------:R-:W-:-:S13]  /*7c30*/  ELECT P6, URZ, PT ;  /* 0x00000000003f782f */ /* 0x000fda00038c0000 */
.L_x_190:
[----:B------:R-:W-:Y:S04]  /*7c40*/  BSSY B0, `(.L_x_176) ;  /* 0x0000034000007945 */ /* 0x000fe80003800000 */
[----:B------:R-:W-:Y:S05]  /*7c50*/  @!P6 BRA `(.L_x_177) ;  /* 0x0000000000c8e947 */ /* 0x000fea0003800000 */
[----:B------:R-:W-:-:S04]  /*7c60*/  LOP3.LUT R18, R18, 0x2, RZ, 0xfc, !PT ;  /* 0x0000000212127812 */ /* 0x000fc800078efcff */
[----:B------:R-:W-:-:S13]  /*7c70*/  ISETP.NE.AND P0, PT, R18, 0x3, PT ;  /* 0x000000031200780c */ /* 0x000fda0003f05270 */
[----:B------:R-:W-:Y:S05]  /*7c80*/  @!P0 BRA `(.L_x_178) ;  /* 0x0000000000048947 */ /* 0x000fea0003800000 */
[----:B------:R-:W-:Y:S01]  /*7c90*/  BPT.TRAP 0x1 ;  /* 0x000000040000795c */ /* 0x000fe20000300000 */
.L_x_178:
[----:B------:R-:W0:Y:S01]  /*7ca0*/  S2R R3, SR_CgaCtaId ;  /* 0x0000000000037919 */ /* 0x000e220000008800 */
[----:B------:R-:W-:-:S04]  /*7cb0*/  MOV R2, 0x400 ;  /* 0x0000040000027802 */ /* 0x000fc80000000f00 */
[----:B0-----:R-:W-:Y:S02]  /*7cc0*/  LEA R3, R3, R2, 0x18 ;  /* 0x0000000203037211 */ /* 0x001fe400078ec0ff */
[----:B------:R-:W-:-:S03]  /*7cd0*/  SHF.L.U32 R2, R0, 0x1f, RZ ;  /* 0x0000001f00027819 */ /* 0x000fc600000006ff */
[----:B------:R-:W-:-:S04]  /*7ce0*/  VIADD R3, R3, 0x28 ;  /* 0x0000002803037836 */ /* 0x000fc80000000000 */
[C---:B------:R-:W-:Y:S02]  /*7cf0*/  IMAD R7, R12.reuse, 0x8, R3 ;  /* 0x000000080c077824 */ /* 0x040fe400078e0203 */
[----:B------:R-:W-:Y:S02]  /*7d00*/  VIADD R12, R12, 0x1 ;  /* 0x000000010c0c7836 */ /* 0x000fe40000000000 */
[----:B------:R-:W0:Y:S03]  /*7d10*/  SYNCS.PHASECHK.TRANS64.TRYWAIT P0, [R7+URZ], R2 ;  /* 0x00000002070075a7 */ /* 0x000e26000800017f */
[----:B------:R-:W-:-:S04]  /*7d20*/  ISETP.NE.AND P1, PT, R12, 0x5, PT ;  /* 0x000000050c00780c */ /* 0x000fc80003f25270 */
[----:B------:R-:W-:Y:S02]  /*7d30*/  SEL R5, RZ, 0x1, P1 ;  /* 0x00000001ff057807 */ /* 0x000fe40000800000 */
[----:B------:R-:W-:Y:S02]  /*7d40*/  SEL R12, R12, RZ, P1 ;  /* 0x000000ff0c0c7207 */ /* 0x000fe40000800000 */
[----:B------:R-:W-:-:S03]  /*7d50*/  LOP3.LUT R5, R0, R5, RZ, 0x3c, !PT ;  /* 0x0000000500057212 */ /* 0x000fc600078e3cff */
[----:B------:R-:W-:Y:S01]  /*7d60*/  IMAD R9, R12, 0x8, R3 ;  /* 0x000000080c097824 */ /* 0x000fe200078e0203 */
[----:B------:R-:W-:Y:S01]  /*7d70*/  SHF.L.U32 R4, R5, 0x1f, RZ ;  /* 0x0000001f05047819 */ /* 0x000fe200000006ff */
[----:B0-----:R-:W-:Y:S06]  /*7d80*/  @!P0 BRA `(.L_x_179) ;  /* 0x0000000400048947 */ /* 0x001fec0003800000 */
.L_x_191:
[----:B------:R-:W1:Y:S01]  /*7d90*/  SYNCS.PHASECHK.TRANS64.TRYWAIT P0, [R9+URZ], R4 ;  /* 0x00000004090075a7 */ /* 0x000e62000800017f */
[----:B------:R-:W-:-:S05]  /*7da0*/  VIADD R0, R12, 0x1 ;  /* 0x000000010c007836 */ /* 0x000fca0000000000 */
[----:B------:R-:W-:-:S04]  /*7db0*/  ISETP.NE.AND P1, PT, R0, 0x5, PT ;  /* 0x000000050000780c */ /* 0x000fc80003f25270 */
[----:B0-----:R-:W-:Y:S02]  /*7dc0*/  SEL R2, RZ, 0x1, P1 ;  /* 0x00000001ff027807 */ /* 0x001fe40000800000 */
[----:B------:R-:W-:Y:S02]  /*7dd0*/  SEL R0, R0, RZ, P1 ;  /* 0x000000ff00007207 */ /* 0x000fe40000800000 */
[----:B------:R-:W-:-:S03]  /*7de0*/  LOP3.LUT R7, R5, R2, RZ, 0x3c, !PT ;  /* 0x0000000205077212 */ /* 0x000fc600078e3cff */
[----:B------:R-:W-:Y:S01]  /*7df0*/  IMAD R6, R0, 0x8, R3 ;  /* 0x0000000800067824 */ /* 0x000fe200078e0203 */
[----:B------:R-:W-:Y:S01]  /*7e00*/  SHF.L.U32 R5, R7, 0x1f, RZ ;  /* 0x0000001f07057819 */ /* 0x000fe200000006ff */
[----:B-1----:R-:W-:Y:S06]  /*7e10*/  @!P0 BRA `(.L_x_180) ;  /* 0x0000000000f48947 */ /* 0x002fec0003800000 */
.L_x_192:
[----:B------:R-:W1:Y:S01]  /*7e20*/  SYNCS.PHASECHK.TRANS64.TRYWAIT P0, [R6+URZ], R5 ;  /* 0x00000005060075a7 */ /* 0x000e62000800017f */
[----:B------:R-:W-:-:S05]  /*7e30*/  VIADD R0, R0, 0x1 ;  /* 0x0000000100007836 */ /* 0x000fca0000000000 */
[----:B------:R-:W-:-:S04]  /*7e40*/  ISETP.NE.AND P1, PT, R0, 0x5, PT ;  /* 0x000000050000780c */ /* 0x000fc80003f25270 */
[----:B------:R-:W-:Y:S02]  /*7e50*/  SEL R2, RZ, 0x1, P1 ;  /* 0x00000001ff027807 */ /* 0x000fe40000800000 */
[----:B------:R-:W-:Y:S02]  /*7e60*/  SEL R0, R0, RZ, P1 ;  /* 0x000000ff00007207 */ /* 0x000fe40000800000 */
[----:B------:R-:W-:-:S03]  /*7e70*/  LOP3.LUT R7, R7, R2, RZ, 0x3c, !PT ;  /* 0x0000000207077212 */ /* 0x000fc600078e3cff */
[----:B0-----:R-:W-:Y:S01]  /*7e80*/  IMAD R9, R0, 0x8, R3 ;  /* 0x0000000800097824 */ /* 0x001fe200078e0203 */
[----:B------:R-:W-:Y:S01]  /*7e90*/  SHF.L.U32 R4, R7, 0x1f, RZ ;  /* 0x0000001f07047819 */ /* 0x000fe200000006ff */
[----:B-1----:R-:W-:Y:S06]  /*7ea0*/  @!P0 BRA `(.L_x_181) ;  /* 0x0000000000e48947 */ /* 0x002fec0003800000 */
.L_x_193:
[----:B------:R-:W1:Y:S01]  /*7eb0*/  SYNCS.PHASECHK.TRANS64.TRYWAIT P0, [R9+URZ], R4 ;  /* 0x00000004090075a7 */ /* 0x000e62000800017f */
[----:B------:R-:W-:-:S05]  /*7ec0*/  VIADD R0, R0, 0x1 ;  /* 0x0000000100007836 */ /* 0x000fca0000000000 */
[----:B------:R-:W-:-:S04]  /*7ed0*/  ISETP.NE.AND P1, PT, R0, 0x5, PT ;  /* 0x000000050000780c */ /* 0x000fc80003f25270 */
[----:B------:R-:W-:Y:S02]  /*7ee0*/  SEL R2, RZ, 0x1, P1 ;  /* 0x00000001ff027807 */ /* 0x000fe40000800000 */
[----:B------:R-:W-:Y:S02]  /*7ef0*/  SEL R0, R0, RZ, P1 ;  /* 0x000000ff00007207 */ /* 0x000fe40000800000 */
[----:B------:R-:W-:Y:S01]  /*7f00*/  LOP3.LUT R2, R7, R2, RZ, 0x3c, !PT ;  /* 0x0000000207027212 */ /* 0x000fe200078e3cff */
[----:B-1----:R-:W-:Y:S06]  /*7f10*/  @!P0 BRA `(.L_x_182) ;  /* 0x0000000000dc8947 */ /* 0x002fec0003800000 */
.L_x_194:
[----:B------:R-:W-:Y:S01]  /*7f20*/  IMAD R3, R0, 0x8, R3 ;  /* 0x0000000800037824 */ /* 0x000fe200078e0203 */
[----:B------:R-:W-:-:S07]  /*7f30*/  SHF.L.U32 R0, R2, 0x1f, RZ ;  /* 0x0000001f02007819 */ /* 0x000fce00000006ff */
.L_x_183:
[----:B--2---:R2:W3:Y:S02]  /*7f40*/  SYNCS.PHASECHK.TRANS64.TRYWAIT P0, [R3+URZ], R0 ;  /* 0x00000000030075a7 */ /* 0x0044e4000800017f */
[----:B---3--:R-:W-:Y:S05]  /*7f50*/  @!P0 NANOSLEEP.SYNCS 0x989680 ;  /* 0x009896800000895d */ /* 0x008fea0003900000 */
[----:B------:R-:W3:Y:S02]  /*7f60*/  @!P0 SYNCS.PHASECHK.TRANS64 P0, [R3+URZ], R0 ;  /* 0x00000000030085a7 */ /* 0x000ee4000800007f */
[----:B---3--:R-:W-:Y:S05]  /*7f70*/  @!P0 BRA `(.L_x_183) ;  /* 0xfffffffc00f08947 */ /* 0x008fea000383ffff */
.L_x_177:
[----:B------:R-:W-:Y:S05]  /*7f80*/  BSYNC B0 ;  /* 0x0000000000007941 */ /* 0x000fea0003800000 */
.L_x_176:
[----:B------:R-:W-:Y:S05]  /*7f90*/  EXIT ;  /* 0x000000000000794d */ /* 0x000fea0003800000 */
.L_x_17:
[----:B-1----:R1:W2:Y:S02]  /*7fa0*/  SYNCS.PHASECHK.TRANS64.TRYWAIT P1, [R3+URZ], R0 ;  /* 0x00000000030075a7 */ /* 0x0022a4000802017f */
[----:B--2---:R-:W-:Y:S05]  /*7fb0*/  @!P1 NANOSLEEP.SYNCS 0x989680 ;  /* 0x009896800000995d */ /* 0x004fea0003900000 */
[----:B------:R-:W2:Y:S02]  /*7fc0*/  @!P1 SYNCS.PHASECHK.TRANS64 P1, [R3+URZ], R0 ;  /* 0x00000000030095a7 */ /* 0x000ea4000802007f */
[----:B--2---:R-:W-:Y:S05]  /*7fd0*/  @!P1 BRA `(.L_x_17) ;  /* 0xfffffffc00f09947 */ /* 0x004fea000383ffff */
[----:B------:R-:W-:Y:S05]  /*7fe0*/  BRA `(.L_x_16) ;  /* 0xffffff9400387947 */ /* 0x000fea000383ffff */
.L_x_22:
[----:B-1----:R-:W-:-:S04]  /*7ff0*/  IMAD.U32 R4, RZ, RZ, UR8 ;  /* 0x00000008ff047e24 */ /* 0x002fc8000f8e00ff */
[----:B------:R1:W2:Y:S03]  /*8000*/  SYNCS.PHASECHK.TRANS64.TRYWAIT P1, [R4+URZ], R3 ;  /* 0x00000003040075a7 */ /* 0x0002a6000802017f */
[----:B--2---:R-:W-:Y:S05]  /*8010*/  @!P1 NANOSLEEP.SYNCS 0x989680 ;  /* 0x009896800000995d */ /* 0x004fea0003900000 */
[----:B------:R-:W2:Y:S02]  /*8020*/  @!P1 SYNCS.PHASECHK.TRANS64 P1, [R4+URZ], R3 ;  /* 0x00000003040095a7 */ /* 0x000ea4000802007f */
[----:B--2---:R-:W-:Y:S05]  /*8030*/  @!P1 BRA `(.L_x_22) ;  /* 0xfffffffc00ec9947 */ /* 0x004fea000383ffff */
[----:B------:R-:W-:Y:S05]  /*8040*/  BRA `(.L_x_21) ;  /* 0xffffff9800747947 */ /* 0x000fea000383ffff */
.L_x_163:
[----:B------:R-:W-:Y:S01]  /*8050*/  BSSY B1, `(.L_x_184) ;  /* 0x0000006000017945 */ /* 0x000fe20003800000 */
[----:B------:R-:W-:-:S07]  /*8060*/  IMAD.MOV.U32 R15, RZ, RZ, -0x1 ;  /* 0xffffffffff0f7424 */ /* 0x000fce00078e00ff */
[----:B------:R-:W-:Y:S05]  /*8070*/  WARPSYNC.COLLECTIVE R15, `(.L_x_185) ;  /* 0x000000000f0c7348 */ /* 0x000fea0003c00000 */
[----:B------:R-:W-:Y:S02]  /*8080*/  ELECT P6, UR62, PT ;  /* 0x00000000003e782f */ /* 0x000fe400038c0000 */
[----:B------:R-:W-:Y:S01]  /*8090*/  MOV R14, UR62 ;  /* 0x0000003e000e7c02 */ /* 0x000fe20008000f00 */
[----:B------:R-:W-:Y:S10]  /*80a0*/  ENDCOLLECTIVE ;  /* 0x000000000000791b */ /* 0x000ff40003800000 */
.L_x_185:
[----:B------:R-:W-:Y:S05]  /*80b0*/  BSYNC B1 ;  /* 0x0000000000017941 */ /* 0x000fea0003800000 */
.L_x_184:
[----:B------:R-:W-:Y:S05]  /*80c0*/  BRA `(.L_x_186) ;  /* 0xffffffec00fc7947 */ /* 0x000fea000383ffff */
.L_x_166:
[----:B0-----:R0:W1:Y:S02]  /*80d0*/  SYNCS.PHASECHK.TRANS64.TRYWAIT P1, [R14+URZ+0x28], R7 ;  /* 0x000028070e0075a7 */ /* 0x001064000802017f */
[----:B-1----:R-:W-:Y:S05]  /*80e0*/  @!P1 NANOSLEEP.SYNCS 0x989680 ;  /* 0x009896800000995d */ /* 0x002fea0003900000 */
[----:B------:R-:W1:Y:S02]  /*80f0*/  @!P1 SYNCS.PHASECHK.TRANS64 P1, [R14+URZ+0x28], R7 ;  /* 0x000028070e0095a7 */ /* 0x000e64000802007f */
[----:B-1----:R-:W-:Y:S05]  /*8100*/  @!P1 BRA `(.L_x_166) ;  /* 0xfffffffc00f09947 */ /* 0x002fea000383ffff */
[----:B------:R-:W-:Y:S05]  /*8110*/  BRA `(.L_x_187) ;  /* 0xfffffff000307947 */ /* 0x000fea000383ffff */
.L_x_175:
[----:B------:R-:W-:Y:S01]  /*8120*/  BSSY B0, `(.L_x_188) ;  /* 0x0000006000007945 */ /* 0x000fe20003800000 */
[----:B------:R-:W-:-:S07]  /*8130*/  IMAD.MOV.U32 R15, RZ, RZ, -0x1 ;  /* 0xffffffffff0f7424 */ /* 0x000fce00078e00ff */
[----:B------:R-:W-:Y:S05]  /*8140*/  WARPSYNC.COLLECTIVE R15, `(.L_x_189) ;  /* 0x000000000f0c7348 */ /* 0x000fea0003c00000 */
[----:B------:R-:W-:Y:S02]  /*8150*/  ELECT P6, UR62, PT ;  /* 0x00000000003e782f */ /* 0x000fe400038c0000 */
[----:B------:R-:W-:Y:S01]  /*8160*/  MOV R14, UR62 ;  /* 0x0000003e000e7c02 */ /* 0x000fe20008000f00 */
[----:B------:R-:W-:Y:S10]  /*8170*/  ENDCOLLECTIVE ;  /* 0x000000000000791b */ /* 0x000ff40003800000 */
.L_x_189:
[----:B------:R-:W-:Y:S05]  /*8180*/  BSYNC B0 ;  /* 0x0000000000007941 */ /* 0x000fea0003800000 */
.L_x_188:
[----:B------:R-:W-:Y:S05]  /*8190*/  BRA `(.L_x_190) ;  /* 0xfffffff800a87947 */ /* 0x000fea000383ffff */
.L_x_179:
[----:B0-----:R0:W1:Y:S02]  /*81a0*/  SYNCS.PHASECHK.TRANS64.TRYWAIT P0, [R7+URZ], R2 ;  /* 0x00000002070075a7 */ /* 0x001064000800017f */
[----:B-1----:R-:W-:Y:S05]  /*81b0*/  @!P0 NANOSLEEP.SYNCS 0x989680 ;  /* 0x009896800000895d */ /* 0x002fea0003900000 */
[----:B------:R-:W1:Y:S02]  /*81c0*/  @!P0 SYNCS.PHASECHK.TRANS64 P0, [R7+URZ], R2 ;  /* 0x00000002070085a7 */ /* 0x000e64000800007f */
[----:B-1----:R-:W-:Y:S05]  /*81d0*/  @!P0 BRA `(.L_x_179) ;  /* 0xfffffffc00f08947 */ /* 0x002fea000383ffff */
[----:B------:R-:W-:Y:S05]  /*81e0*/  BRA `(.L_x_191) ;  /* 0xfffffff800e87947 */ /* 0x000fea000383ffff */
.L_x_180:
[----:B0-----:R0:W1:Y:S02]  /*81f0*/  SYNCS.PHASECHK.TRANS64.TRYWAIT P0, [R9+URZ], R4 ;  /* 0x00000004090075a7 */ /* 0x001064000800017f */
[----:B-1----:R-:W-:Y:S05]  /*8200*/  @!P0 NANOSLEEP.SYNCS 0x989680 ;  /* 0x009896800000895d */ /* 0x002fea0003900000 */
[----:B------:R-:W1:Y:S02]  /*8210*/  @!P0 SYNCS.PHASECHK.TRANS64 P0, [R9+URZ], R4 ;  /* 0x00000004090085a7 */ /* 0x000e64000800007f */
[----:B-1----:R-:W-:Y:S05]  /*8220*/  @!P0 BRA `(.L_x_180) ;  /* 0xfffffffc00f08947 */ /* 0x002fea000383ffff */
[----:B------:R-:W-:Y:S05]  /*8230*/  BRA `(.L_x_192) ;  /* 0xfffffff800f87947 */ /* 0x000fea000383ffff */
.L_x_181:
[----:B0-----:R0:W1:Y:S02]  /*8240*/  SYNCS.PHASECHK.TRANS64.TRYWAIT P0, [R6+URZ], R5 ;  /* 0x00000005060075a7 */ /* 0x001064000800017f */
[----:B-1----:R-:W-:Y:S05]  /*8250*/  @!P0 NANOSLEEP.SYNCS 0x989680 ;  /* 0x009896800000895d */ /* 0x002fea0003900000 */
[----:B------:R-:W1:Y:S02]  /*8260*/  @!P0 SYNCS.PHASECHK.TRANS64 P0, [R6+URZ], R5 ;  /* 0x00000005060085a7 */ /* 0x000e64000800007f */
[----:B-1----:R-:W-:Y:S05]  /*8270*/  @!P0 BRA `(.L_x_181) ;  /* 0xfffffffc00f08947 */ /* 0x002fea000383ffff */
[----:B------:R-:W-:Y:S05]  /*8280*/  BRA `(.L_x_193) ;  /* 0xfffffffc00087947 */ /* 0x000fea000383ffff */
.L_x_182:
[----:B-1----:R1:W2:Y:S02]  /*8290*/  SYNCS.PHASECHK.TRANS64.TRYWAIT P0, [R9+URZ], R4 ;  /* 0x00000004090075a7 */ /* 0x0022a4000800017f */
[----:B--2---:R-:W-:Y:S05]  /*82a0*/  @!P0 NANOSLEEP.SYNCS 0x989680 ;  /* 0x009896800000895d */ /* 0x004fea0003900000 */
[----:B------:R-:W2:Y:S02]  /*82b0*/  @!P0 SYNCS.PHASECHK.TRANS64 P0, [R9+URZ], R4 ;  /* 0x00000004090085a7 */ /* 0x000ea4000800007f */
[----:B--2---:R-:W-:Y:S05]  /*82c0*/  @!P0 BRA `(.L_x_182) ;  /* 0xfffffffc00f08947 */ /* 0x004fea000383ffff */
[----:B------:R-:W-:Y:S05]  /*82d0*/  BRA `(.L_x_194) ;  /* 0xfffffffc00107947 */ /* 0x000fea000383ffff */
.L_x_195:
[----:B------:R-:W-:-:S00]  /*82e0*/  BRA `(.L_x_195) ;  /* 0xfffffffc00fc7947 */ /* 0x000fc0000383ffff */
[----:B------:R-:W-:-:S00]  /*82f0*/  NOP ;  /* 0x0000000000007918 */ /* 0x000fc00000000000 */
        /* <DEDUP_REMOVED lines=8> */
.L_x_196:


//--------------------- .nv.global.init           --------------------------
	.section	.nv.global.init,"aw",@progbits
.nv.global.init:
	.type		$str$22,@object
	.size		$str$22,($str$23 - $str$22)
$str$22:
        /*0000*/ 	.byte	0x6b, 0x5f, 0x74, 0x69, 0x6c, 0x65, 0x5f, 0x63, 0x6f, 0x75, 0x6e, 0x74, 0x20, 0x3e, 0x3d, 0x20
        /*0010*/ 	.byte	0x31, 0x00
	.type		$str$23,@object
	.size		$str$23,(__unnamed_1 - $str$23)
$str$23:
        /*0012*/ 	.byte	0x2f, 0x74, 0x6d, 0x70, 0x2f, 0x63, 0x75, 0x74, 0x6c, 0x61, 0x73, 0x73, 0x5f, 0x73, 0x77, 0x65
        /*0022*/ 	.byte	0x65, 0x70, 0x5f, 0x73, 0x72, 0x63, 0x2f, 0x69, 0x6e, 0x63, 0x6c, 0x75, 0x64, 0x65, 0x2f, 0x63
        /*0032*/ 	.byte	0x75, 0x74, 0x6c, 0x61, 0x73, 0x73, 0x2f, 0x67, 0x65, 0x6d, 0x6d, 0x2f, 0x63, 0x6f, 0x6c, 0x6c
        /*0042*/ 	.byte	0x65, 0x63, 0x74, 0x69, 0x76, 0x65, 0x2f, 0x73, 0x6d, 0x39, 0x30, 0x5f, 0x6d, 0x6d, 0x61, 0x5f
        /*0052*/ 	.byte	0x74, 0x6d, 0x61, 0x5f, 0x67, 0x6d, 0x6d, 0x61, 0x5f, 0x73, 0x73, 0x5f, 0x77, 0x61, 0x72, 0x70
        /*0062*/ 	.byte	0x73, 0x70, 0x65, 0x63, 0x69, 0x61, 0x6c, 0x69, 0x7a, 0x65, 0x64, 0x2e, 0x68, 0x70, 0x70, 0x00
	.type		__unnamed_1,@object
	.size		__unnamed_1,(.L_0 - __unnamed_1)
__unnamed_1:
        /*0072*/ 	.byte	0x76, 0x6f, 0x69, 0x64, 0x20, 0x63, 0x75, 0x74, 0x6c, 0x61, 0x73, 0x73, 0x3a, 0x3a, 0x67, 0x65
        /* <DEDUP_REMOVED lines=180> */
        /*0bc2*/ 	.byte	0x74, 0x69, 0x74, 0x79, 0x5d, 0x00
.L_0:


//--------------------- .nv.shared._ZN7cutlass13device_kernelINS_4gemm6kernel13GemmUniversalIN4cute5tupleIJiiiiEEENS1_10collective13CollectiveMmaINS1_34MainloopSm90TmaGmmaWarpSpecializedILi5ENS5_IJNS4_1CILi1EEESB_SB_EEENS1_35KernelTmaWarpSpecializedCooperativeEEENS5_IJNSA_ILi128EEESF_SF_EEENS_10bfloat16_tENS5_IJlSB_lEEESH_SI_NS4_8TiledMMAINS4_8MMA_AtomIJNS4_4SM904GMMA28MMA_64x128x16_F32BF16BF16_SSILNSM_5MajorE0ELSO_0ELNSM_7ScaleInE1ELSP_1EEEEEENS4_6LayoutINS5_IJNSA_ILi2EEESB_SB_EEENS5_IJSB_NSA_ILi0EEESV_EEEEENS5_IJNS4_10UnderscoreESY_SY_EEEEENS4_13SM90_TMA_LOADENS4_14ComposedLayoutINS4_7SwizzleILi3ELi4ELi3EEENS4_18smem_ptr_flag_bitsILi16EEENSS_INS5_IJNSA_ILi8EEENSA_ILi64EEEEEENS5_IJS18_SB_EEEEEEEvNS4_8identityES11_S1C_vS1D_EENS_8epilogue10collective6detail29Sm90TmaWarpSpecializedAdapterINS1G_15DefaultEpilogueISH_SI_SI_NS1F_6thread17LinearCombinationISH_Li1EffLNS1K_9ScaleType4KindE0ELNS_15FloatRoundStyleE2ESH_EENS1_15EpilogueDefaultEEEEEvvEEEEvNT_6ParamsE --------------------------
	.section	.nv.shared._ZN7cutlass13device_kernelINS_4gemm6kernel13GemmUniversalIN4cute5tupleIJiiiiEEENS1_10collective13CollectiveMmaINS1_34MainloopSm90TmaGmmaWarpSpecializedILi5ENS5_IJNS4_1CILi1EEESB_SB_EEENS1_35KernelTmaWarpSpecializedCooperativeEEENS5_IJNSA_ILi128EEESF_SF_EEENS_10bfloat16_tENS5_IJlSB_lEEESH_SI_NS4_8TiledMMAINS4_8MMA_AtomIJNS4_4SM904GMMA28MMA_64x128x16_F32BF16BF16_SSILNSM_5MajorE0ELSO_0ELNSM_7ScaleInE1ELSP_1EEEEEENS4_6LayoutINS5_IJNSA_ILi2EEESB_SB_EEENS5_IJSB_NSA_ILi0EEESV_EEEEENS5_IJNS4_10UnderscoreESY_SY_EEEEENS4_13SM90_TMA_LOADENS4_14ComposedLayoutINS4_7SwizzleILi3ELi4ELi3EEENS4_18smem_ptr_flag_bitsILi16EEENSS_INS5_IJNSA_ILi8EEENSA_ILi64EEEEEENS5_IJS18_SB_EEEEEEEvNS4_8identityES11_S1C_vS1D_EENS_8epilogue10collective6detail29Sm90TmaWarpSpecializedAdapterINS1G_15DefaultEpilogueISH_SI_SI_NS1F_6thread17LinearCombinationISH_Li1EffLNS1K_9ScaleType4KindE0ELNS_15FloatRoundStyleE2ESH_EENS1_15EpilogueDefaultEEEEEvvEEEEvNT_6ParamsE,"aw",@nobits
	.sectionflags	@""
	.align	16
	.zero		1024


//--------------------- .nv.shared.reserved.0     --------------------------
	.section	.nv.shared.reserved.0,"aw",@nobits
	.weak		__nv_reservedSMEM_offset_0_alias
	.size		__nv_reservedSMEM_offset_0_alias, 0, 0
	.other		__nv_reservedSMEM_offset_0_alias,@"STO_CUDA_RESERVED_SHARED STV_DEFAULT"
__nv_reservedSMEM_offset_0_alias:
	.zero		0


//--------------------- .nv.global                --------------------------
	.section	.nv.global,"aw",@nobits
.nv.global:
	.type		_ZN40_INTERNAL_4f7ed712_4_k_cu_41ececac_237474cute1_E,@object
	.size		_ZN40_INTERNAL_4f7ed712_4_k_cu_41ececac_237474cute1_E,(_ZN40_INTERNAL_4f7ed712_4_k_cu_41ececac_237474cuda3std3__45__cpo6cbeginE - _ZN40_INTERNAL_4f7ed712_4_k_cu_41ececac_237474cute1_E)
_ZN40_INTERNAL_4f7ed712_4_k_cu_41ececac_237474cute1_E:
	.zero		1
	.type		_ZN40_INTERNAL_4f7ed712_4_k_cu_41ececac_237474cuda3std3__45__cpo6cbeginE,@object
	.size		_ZN40_INTERNAL_4f7ed712_4_k_cu_41ececac_237474cuda3std3__45__cpo6cbeginE,(_ZN40_INTERNAL_4f7ed712_4_k_cu_41ececac_237474cuda3std3__48in_placeE - _ZN40_INTERNAL_4f7ed712_4_k_cu_41ececac_237474cuda3std3__45__cpo6cbeginE)
_ZN40_INTERNAL_4f7ed712_4_k_cu_41ececac_237474cuda3std3__45__cpo6cbeginE:
	.zero		1
	.type		_ZN40_INTERNAL_4f7ed712_4_k_cu_41ececac_237474cuda3std3__48in_placeE,@object
	.size		_ZN40_INTERNAL_4f7ed712_4_k_cu_41ececac_237474cuda3std3__48in_placeE,(_ZN40_INTERNAL_4f7ed712_4_k_cu_41ececac_237474cuda3std6ranges3__45__cpo9iter_moveE - _ZN40_INTERNAL_4f7ed712_4_k_cu_41ececac_237474cuda3std3__48in_placeE)
_ZN40_INTERNAL_4f7ed712_4_k_cu_41ececac_237474cuda3std3__48in_placeE:
	.zero		1
	.type		_ZN40_INTERNAL_4f7ed712_4_k_cu_41ececac_237474cuda3std6ranges3__45__cpo9iter_moveE,@object
	.size		_ZN40_INTERNAL_4f7ed712_4_k_cu_41ececac_237474cuda3std6ranges3__45__cpo9iter_moveE,(_ZN40_INTERNAL_4f7ed712_4_k_cu_41ececac_237474cuda3std3__45__cpo5beginE - _ZN40_INTERNAL_4f7ed712_4_k_cu_41ececac_237474cuda3std6ranges3__45__cpo9iter_moveE)
_ZN40_INTERNAL_4f7ed712_4_k_cu_41ececac_237474cuda3std6ranges3__45__cpo9iter_moveE:
	.zero		1
	.type		_ZN40_INTERNAL_4f7ed712_4_k_cu_41ececac_237474cuda3std3__45__cpo5beginE,@object
	.size		_ZN40_INTERNAL_4f7ed712_4_k_cu_41ececac_237474cuda3std3__45__cpo5beginE,(_ZN40_INTERNAL_4f7ed712_4_k_cu_41ececac_237474cuda3std3__442_GLOBAL__N__4f7ed712_4_k_cu_41ececac_237476ignoreE - _ZN40_INTERNAL_4f7ed712_4_k_cu_41ececac_237474cuda3std3__45__cpo5beginE)
_ZN40_INTERNAL_4f7ed712_4_k_cu_41ececac_237474cuda3std3__45__cpo5beginE:
	.zero		1
	.type		_ZN40_INTERNAL_4f7ed712_4_k_cu_41ececac_237474cuda3std3__442_GLOBAL__N__4f7ed712_4_k_cu_41ececac_237476ignoreE,@object
	.size		_ZN40_INTERNAL_4f7ed712_4_k_cu_41ececac_237474cuda3std3__442_GLOBAL__N__4f7ed712_4_k_cu_41ececac_237476ignoreE,(_ZN40_INTERNAL_4f7ed712_4_k_cu_41ececac_237474cute7productE - _ZN40_INTERNAL_4f7ed712_4_k_cu_41ececac_237474cuda3std3__442_GLOBAL__N__4f7ed712_4_k_cu_41ececac_237476ignoreE)
_ZN40_INTERNAL_4f7ed712_4_k_cu_41ececac_237474cuda3std3__442_GLOBAL__N__4f7ed712_4_k_cu_41ececac_237476ignoreE:
	.zero		1
	.type		_ZN40_INTERNAL_4f7ed712_4_k_cu_41ececac_237474cute7productE,@object
	.size		_ZN40_INTERNAL_4f7ed712_4_k_cu_41ececac_237474cute7productE,(_ZN40_INTERNAL_4f7ed712_4_k_cu_41ececac_237474cuda3std3__45__cpo3endE - _ZN40_INTERNAL_4f7ed712_4_k_cu_41ececac_237474cute7productE)
_ZN40_INTERNAL_4f7ed712_4_k_cu_41ececac_237474cute7productE:
	.zero		1
	.type		_ZN40_INTERNAL_4f7ed712_4_k_cu_41ececac_237474cuda3std3__45__cpo3endE,@object
	.size		_ZN40_INTERNAL_4f7ed712_4_k_cu_41ececac_237474cuda3std3__45__cpo3endE,(_ZN40_INTERNAL_4f7ed712_4_k_cu_41ececac_237474cuda3std3__419piecewise_constructE - _ZN40_INTERNAL_4f7ed712_4_k_cu_41ececac_237474cuda3std3__45__cpo3endE)
_ZN40_INTERNAL_4f7ed712_4_k_cu_41ececac_237474cuda3std3__45__cpo3endE:
	.zero		1
	.type		_ZN40_INTERNAL_4f7ed712_4_k_cu_41ececac_237474cuda3std3__419piecewise_constructE,@object
	.size		_ZN40_INTERNAL_4f7ed712_4_k_cu_41ececac_237474cuda3std3__419piecewise_constructE,(_ZN40_INTERNAL_4f7ed712_4_k_cu_41ececac_237474cuda3std3__45__cpo4cendE - _ZN40_INTERNAL_4f7ed712_4_k_cu_41ececac_237474cuda3std3__419piecewise_constructE)
_ZN40_INTERNAL_4f7ed712_4_k_cu_41ececac_237474cuda3std3__419piecewise_constructE:
	.zero		1
	.type		_ZN40_INTERNAL_4f7ed712_4_k_cu_41ececac_237474cuda3std3__45__cpo4cendE,@object
	.size		_ZN40_INTERNAL_4f7ed712_4_k_cu_41ececac_237474cuda3std3__45__cpo4cendE,(_ZN40_INTERNAL_4f7ed712_4_k_cu_41ececac_237474cuda3std6ranges3__45__cpo4swapE - _ZN40_INTERNAL_4f7ed712_4_k_cu_41ececac_237474cuda3std3__45__cpo4cendE)
_ZN40_INTERNAL_4f7ed712_4_k_cu_41ececac_237474cuda3std3__45__cpo4cendE:
	.zero		1
	.type		_ZN40_INTERNAL_4f7ed712_4_k_cu_41ececac_237474cuda3std6ranges3__45__cpo4swapE,@object
	.size		_ZN40_INTERNAL_4f7ed712_4_k_cu_41ececac_237474cuda3std6ranges3__45__cpo4swapE,(.L_8 - _ZN40_INTERNAL_4f7ed712_4_k_cu_41ececac_237474cuda3std6ranges3__45__cpo4swapE)
_ZN40_INTERNAL_4f7ed712_4_k_cu_41ececac_237474cuda3std6ranges3__45__cpo4swapE:
	.zero		1
.L_8:


//--------------------- .nv.constant0._ZN7cutlass13device_kernelINS_4gemm6kernel13GemmUniversalIN4cute5tupleIJiiiiEEENS1_10collective13CollectiveMmaINS1_34MainloopSm90TmaGmmaWarpSpecializedILi5ENS5_IJNS4_1CILi1EEESB_SB_EEENS1_35KernelTmaWarpSpecializedCooperativeEEENS5_IJNSA_ILi128EEESF_SF_EEENS_10bfloat16_tENS5_IJlSB_lEEESH_SI_NS4_8TiledMMAINS4_8MMA_AtomIJNS4_4SM904GMMA28MMA_64x128x16_F32BF16BF16_SSILNSM_5MajorE0ELSO_0ELNSM_7ScaleInE1ELSP_1EEEEEENS4_6LayoutINS5_IJNSA_ILi2EEESB_SB_EEENS5_IJSB_NSA_ILi0EEESV_EEEEENS5_IJNS4_10UnderscoreESY_SY_EEEEENS4_13SM90_TMA_LOADENS4_14ComposedLayoutINS4_7SwizzleILi3ELi4ELi3EEENS4_18smem_ptr_flag_bitsILi16EEENSS_INS5_IJNSA_ILi8EEENSA_ILi64EEEEEENS5_IJS18_SB_EEEEEEEvNS4_8identityES11_S1C_vS1D_EENS_8epilogue10collective6detail29Sm90TmaWarpSpecializedAdapterINS1G_15DefaultEpilogueISH_SI_SI_NS1F_6thread17LinearCombinationISH_Li1EffLNS1K_9ScaleType4KindE0ELNS_15FloatRoundStyleE2ESH_EENS1_15EpilogueDefaultEEEEEvvEEEEvNT_6ParamsE --------------------------
	.section	.nv.constant0._ZN7cutlass13device_kernelINS_4gemm6kernel13GemmUniversalIN4cute5tupleIJiiiiEEENS1_10collective13CollectiveMmaINS1_34MainloopSm90TmaGmmaWarpSpecializedILi5ENS5_IJNS4_1CILi1EEESB_SB_EEENS1_35KernelTmaWarpSpecializedCooperativeEEENS5_IJNSA_ILi128EEESF_SF_EEENS_10bfloat16_tENS5_IJlSB_lEEESH_SI_NS4_8TiledMMAINS4_8MMA_AtomIJNS4_4SM904GMMA28MMA_64x128x16_F32BF16BF16_SSILNSM_5MajorE0ELSO_0ELNSM_7ScaleInE1ELSP_1EEEEEENS4_6LayoutINS5_IJNSA_ILi2EEESB_SB_EEENS5_IJSB_NSA_ILi0EEESV_EEEEENS5_IJNS4_10UnderscoreESY_SY_EEEEENS4_13SM90_TMA_LOADENS4_14ComposedLayoutINS4_7SwizzleILi3ELi4ELi3EEENS4_18smem_ptr_flag_bitsILi16EEENSS_INS5_IJNSA_ILi8EEENSA_ILi64EEEEEENS5_IJS18_SB_EEEEEEEvNS4_8identityES11_S1C_vS1D_EENS_8epilogue10collective6detail29Sm90TmaWarpSpecializedAdapterINS1G_15DefaultEpilogueISH_SI_SI_NS1F_6thread17LinearCombinationISH_Li1EffLNS1K_9ScaleType4KindE0ELNS_15FloatRoundStyleE2ESH_EENS1_15EpilogueDefaultEEEEEvvEEEEvNT_6ParamsE,"a",@progbits
	.sectionflags	@""
	.align	4
.nv.constant0._ZN7cutlass13device_kernelINS_4gemm6kernel13GemmUniversalIN4cute5tupleIJiiiiEEENS1_10collective13CollectiveMmaINS1_34MainloopSm90TmaGmmaWarpSpecializedILi5ENS5_IJNS4_1CILi1EEESB_SB_EEENS1_35KernelTmaWarpSpecializedCooperativeEEENS5_IJNSA_ILi128EEESF_SF_EEENS_10bfloat16_tENS5_IJlSB_lEEESH_SI_NS4_8TiledMMAINS4_8MMA_AtomIJNS4_4SM904GMMA28MMA_64x128x16_F32BF16BF16_SSILNSM_5MajorE0ELSO_0ELNSM_7ScaleInE1ELSP_1EEEEEENS4_6LayoutINS5_IJNSA_ILi2EEESB_SB_EEENS5_IJSB_NSA_ILi0EEESV_EEEEENS5_IJNS4_10UnderscoreESY_SY_EEEEENS4_13SM90_TMA_LOADENS4_14ComposedLayoutINS4_7SwizzleILi3ELi4ELi3EEENS4_18smem_ptr_flag_bitsILi16EEENSS_INS5_IJNSA_ILi8EEENSA_ILi64EEEEEENS5_IJS18_SB_EEEEEEEvNS4_8identityES11_S1C_vS1D_EENS_8epilogue10collective6detail29Sm90TmaWarpSpecializedAdapterINS1G_15DefaultEpilogueISH_SI_SI_NS1F_6thread17LinearCombinationISH_Li1EffLNS1K_9ScaleType4KindE0ELNS_15FloatRoundStyleE2ESH_EENS1_15EpilogueDefaultEEEEEvvEEEEvNT_6ParamsE:
	.zero		1664


//--------------------- SYMBOLS --------------------------

	.type		.nv.reservedSmem.offset0,@object
	.size		.nv.reservedSmem.offset0,0x4
	.type		__assertfail,@function
